//
// Generated by NVIDIA NVVM Compiler
//
// Compiler Build ID: CL-36424714
// Cuda compilation tools, release 13.0, V13.0.88
// Based on NVVM 20.0.0
//

.version 9.0
.target sm_100
.address_size 64

	// .globl	_Z19SidedDistanceKerneliiPKfiS0_PfPi
// _ZZ19SidedDistanceKerneliiPKfiS0_PfPiE3buf has been demoted

.visible .entry _Z19SidedDistanceKerneliiPKfiS0_PfPi(
	.param .u32 _Z19SidedDistanceKerneliiPKfiS0_PfPi_param_0,
	.param .u32 _Z19SidedDistanceKerneliiPKfiS0_PfPi_param_1,
	.param .u64 .ptr .align 1 _Z19SidedDistanceKerneliiPKfiS0_PfPi_param_2,
	.param .u32 _Z19SidedDistanceKerneliiPKfiS0_PfPi_param_3,
	.param .u64 .ptr .align 1 _Z19SidedDistanceKerneliiPKfiS0_PfPi_param_4,
	.param .u64 .ptr .align 1 _Z19SidedDistanceKerneliiPKfiS0_PfPi_param_5,
	.param .u64 .ptr .align 1 _Z19SidedDistanceKerneliiPKfiS0_PfPi_param_6
)
{
	.reg .pred 	%p<90>;
	.reg .b32 	%r<234>;
	.reg .b32 	%f<485>;
	.reg .b64 	%rd<17>;
	// demoted variable
	.shared .align 4 .b8 _ZZ19SidedDistanceKerneliiPKfiS0_PfPiE3buf[6144];
	ld.param.u32 	%r78, [_Z19SidedDistanceKerneliiPKfiS0_PfPi_param_0];
	ld.param.u32 	%r79, [_Z19SidedDistanceKerneliiPKfiS0_PfPi_param_1];
	ld.param.u64 	%rd6, [_Z19SidedDistanceKerneliiPKfiS0_PfPi_param_2];
	ld.param.u32 	%r80, [_Z19SidedDistanceKerneliiPKfiS0_PfPi_param_3];
	ld.param.u64 	%rd7, [_Z19SidedDistanceKerneliiPKfiS0_PfPi_param_4];
	ld.param.u64 	%rd8, [_Z19SidedDistanceKerneliiPKfiS0_PfPi_param_5];
	ld.param.u64 	%rd9, [_Z19SidedDistanceKerneliiPKfiS0_PfPi_param_6];
	mov.u32 	%r205, %ctaid.x;
	setp.ge.s32 	%p1, %r205, %r78;
	@%p1 bra 	$L__BB0_36;
	mov.u32 	%r2, %tid.x;
	mov.u32 	%r3, %ntid.x;
	mov.u32 	%r81, %ctaid.y;
	mad.lo.s32 	%r4, %r81, %r3, %r2;
	mov.u32 	%r82, %nctaid.y;
	mul.lo.s32 	%r5, %r3, %r82;
	shl.b32 	%r6, %r3, 2;
	cvta.to.global.u64 	%rd1, %rd6;
	cvta.to.global.u64 	%rd2, %rd8;
	cvta.to.global.u64 	%rd3, %rd9;
	cvta.to.global.u64 	%rd4, %rd7;
$L__BB0_2:
	setp.lt.s32 	%p2, %r80, 1;
	@%p2 bra 	$L__BB0_35;
	mul.lo.s32 	%r8, %r205, %r79;
	mov.b32 	%r206, 0;
	mov.u32 	%r207, %r206;
$L__BB0_4:
	add.s32 	%r11, %r207, 512;
	min.s32 	%r12, %r80, %r11;
	shl.b32 	%r84, %r206, 9;
	sub.s32 	%r13, 1, %r84;
	add.s32 	%r14, %r12, %r13;
	and.b32  	%r15, %r12, 3;
	sub.s32 	%r85, %r14, %r15;
	add.s32 	%r16, %r85, -2;
	sub.s32 	%r17, %r12, %r207;
	mul.lo.s32 	%r18, %r17, 3;
	setp.ge.s32 	%p3, %r2, %r18;
	@%p3 bra 	$L__BB0_7;
	shl.b32 	%r86, %r2, 2;
	mov.u32 	%r87, _ZZ19SidedDistanceKerneliiPKfiS0_PfPiE3buf;
	add.s32 	%r209, %r87, %r86;
	mad.lo.s32 	%r88, %r205, %r80, %r207;
	mad.lo.s32 	%r208, %r88, 3, %r2;
	mov.u32 	%r210, %r2;
$L__BB0_6:
	mul.wide.s32 	%rd10, %r208, 4;
	add.s64 	%rd11, %rd4, %rd10;
	ld.global.f32 	%f24, [%rd11];
	st.shared.f32 	[%r209], %f24;
	add.s32 	%r210, %r210, %r3;
	add.s32 	%r209, %r209, %r6;
	add.s32 	%r208, %r208, %r3;
	setp.lt.s32 	%p4, %r210, %r18;
	@%p4 bra 	$L__BB0_6;
$L__BB0_7:
	setp.ge.s32 	%p5, %r4, %r79;
	bar.sync 	0;
	@%p5 bra 	$L__BB0_34;
	add.s32 	%r89, %r14, -1;
	max.s32 	%r91, %r85, %r89;
	add.s32 	%r92, %r91, %r207;
	add.s32 	%r93, %r92, %r15;
	sub.s32 	%r94, %r93, %r12;
	not.b32 	%r95, %r15;
	add.s32 	%r96, %r12, %r95;
	shr.u32 	%r97, %r16, 2;
	add.s32 	%r98, %r97, 1;
	sub.s32 	%r27, %r17, %r15;
	and.b32  	%r28, %r98, 3;
	and.b32  	%r29, %r98, 2147483644;
	and.b32  	%r30, %r96, 12;
	and.b32  	%r31, %r96, 4;
	and.b32  	%r32, %r94, 3;
	sub.s32 	%r33, %r12, %r93;
	and.b32  	%r34, %r94, -4;
	and.b32  	%r35, %r91, 1;
	and.b32  	%r36, %r91, 3;
	mov.u32 	%r211, %r4;
$L__BB0_9:
	setp.ne.s32 	%p6, %r27, 512;
	add.s32 	%r38, %r211, %r8;
	mul.lo.s32 	%r99, %r38, 3;
	mul.wide.s32 	%rd12, %r99, 4;
	add.s64 	%rd13, %rd1, %rd12;
	ld.global.f32 	%f1, [%rd13];
	ld.global.f32 	%f2, [%rd13+4];
	ld.global.f32 	%f3, [%rd13+8];
	@%p6 bra 	$L__BB0_12;
	mov.f32 	%f478, 0f00000000;
	mov.b32 	%r212, 0;
	mov.u32 	%r223, %r212;
$L__BB0_11:
	mov.u32 	%r165, _ZZ19SidedDistanceKerneliiPKfiS0_PfPiE3buf;
	mad.lo.s32 	%r166, %r212, 12, %r165;
	ld.shared.f32 	%f311, [%r166];
	sub.f32 	%f312, %f311, %f1;
	ld.shared.f32 	%f313, [%r166+4];
	sub.f32 	%f314, %f313, %f2;
	ld.shared.f32 	%f315, [%r166+8];
	sub.f32 	%f316, %f315, %f3;
	mul.f32 	%f317, %f314, %f314;
	fma.rn.f32 	%f318, %f312, %f312, %f317;
	fma.rn.f32 	%f319, %f316, %f316, %f318;
	setp.eq.s32 	%p47, %r212, 0;
	setp.lt.f32 	%p48, %f319, %f478;
	or.pred  	%p49, %p47, %p48;
	add.s32 	%r167, %r212, %r207;
	selp.b32 	%r168, %r167, %r223, %p49;
	selp.f32 	%f321, %f319, %f478, %p49;
	ld.shared.f32 	%f322, [%r166+12];
	sub.f32 	%f323, %f322, %f1;
	ld.shared.f32 	%f324, [%r166+16];
	sub.f32 	%f325, %f324, %f2;
	ld.shared.f32 	%f326, [%r166+20];
	sub.f32 	%f327, %f326, %f3;
	mul.f32 	%f328, %f325, %f325;
	fma.rn.f32 	%f329, %f323, %f323, %f328;
	fma.rn.f32 	%f330, %f327, %f327, %f329;
	setp.lt.f32 	%p50, %f330, %f321;
	add.s32 	%r169, %r167, 1;
	selp.b32 	%r170, %r169, %r168, %p50;
	selp.f32 	%f331, %f330, %f321, %p50;
	ld.shared.f32 	%f332, [%r166+24];
	sub.f32 	%f333, %f332, %f1;
	ld.shared.f32 	%f334, [%r166+28];
	sub.f32 	%f335, %f334, %f2;
	ld.shared.f32 	%f336, [%r166+32];
	sub.f32 	%f337, %f336, %f3;
	mul.f32 	%f338, %f335, %f335;
	fma.rn.f32 	%f339, %f333, %f333, %f338;
	fma.rn.f32 	%f340, %f337, %f337, %f339;
	setp.lt.f32 	%p51, %f340, %f331;
	add.s32 	%r171, %r167, 2;
	selp.b32 	%r172, %r171, %r170, %p51;
	selp.f32 	%f341, %f340, %f331, %p51;
	ld.shared.f32 	%f342, [%r166+36];
	sub.f32 	%f343, %f342, %f1;
	ld.shared.f32 	%f344, [%r166+40];
	sub.f32 	%f345, %f344, %f2;
	ld.shared.f32 	%f346, [%r166+44];
	sub.f32 	%f347, %f346, %f3;
	mul.f32 	%f348, %f345, %f345;
	fma.rn.f32 	%f349, %f343, %f343, %f348;
	fma.rn.f32 	%f350, %f347, %f347, %f349;
	setp.lt.f32 	%p52, %f350, %f341;
	add.s32 	%r173, %r167, 3;
	selp.b32 	%r174, %r173, %r172, %p52;
	selp.f32 	%f351, %f350, %f341, %p52;
	ld.shared.f32 	%f352, [%r166+48];
	sub.f32 	%f353, %f352, %f1;
	ld.shared.f32 	%f354, [%r166+52];
	sub.f32 	%f355, %f354, %f2;
	ld.shared.f32 	%f356, [%r166+56];
	sub.f32 	%f357, %f356, %f3;
	mul.f32 	%f358, %f355, %f355;
	fma.rn.f32 	%f359, %f353, %f353, %f358;
	fma.rn.f32 	%f360, %f357, %f357, %f359;
	setp.lt.f32 	%p53, %f360, %f351;
	add.s32 	%r175, %r167, 4;
	selp.b32 	%r176, %r175, %r174, %p53;
	selp.f32 	%f361, %f360, %f351, %p53;
	ld.shared.f32 	%f362, [%r166+60];
	sub.f32 	%f363, %f362, %f1;
	ld.shared.f32 	%f364, [%r166+64];
	sub.f32 	%f365, %f364, %f2;
	ld.shared.f32 	%f366, [%r166+68];
	sub.f32 	%f367, %f366, %f3;
	mul.f32 	%f368, %f365, %f365;
	fma.rn.f32 	%f369, %f363, %f363, %f368;
	fma.rn.f32 	%f370, %f367, %f367, %f369;
	setp.lt.f32 	%p54, %f370, %f361;
	add.s32 	%r177, %r167, 5;
	selp.b32 	%r178, %r177, %r176, %p54;
	selp.f32 	%f371, %f370, %f361, %p54;
	ld.shared.f32 	%f372, [%r166+72];
	sub.f32 	%f373, %f372, %f1;
	ld.shared.f32 	%f374, [%r166+76];
	sub.f32 	%f375, %f374, %f2;
	ld.shared.f32 	%f376, [%r166+80];
	sub.f32 	%f377, %f376, %f3;
	mul.f32 	%f378, %f375, %f375;
	fma.rn.f32 	%f379, %f373, %f373, %f378;
	fma.rn.f32 	%f380, %f377, %f377, %f379;
	setp.lt.f32 	%p55, %f380, %f371;
	add.s32 	%r179, %r167, 6;
	selp.b32 	%r180, %r179, %r178, %p55;
	selp.f32 	%f381, %f380, %f371, %p55;
	ld.shared.f32 	%f382, [%r166+84];
	sub.f32 	%f383, %f382, %f1;
	ld.shared.f32 	%f384, [%r166+88];
	sub.f32 	%f385, %f384, %f2;
	ld.shared.f32 	%f386, [%r166+92];
	sub.f32 	%f387, %f386, %f3;
	mul.f32 	%f388, %f385, %f385;
	fma.rn.f32 	%f389, %f383, %f383, %f388;
	fma.rn.f32 	%f390, %f387, %f387, %f389;
	setp.lt.f32 	%p56, %f390, %f381;
	add.s32 	%r181, %r167, 7;
	selp.b32 	%r223, %r181, %r180, %p56;
	selp.f32 	%f478, %f390, %f381, %p56;
	add.s32 	%r42, %r212, 8;
	setp.lt.u32 	%p57, %r212, 504;
	mov.u32 	%r212, %r42;
	@%p57 bra 	$L__BB0_11;
	bra.uni 	$L__BB0_21;
$L__BB0_12:
	setp.lt.s32 	%p7, %r27, 1;
	mov.f32 	%f478, 0f00000000;
	mov.b32 	%r223, 0;
	@%p7 bra 	$L__BB0_21;
	setp.lt.u32 	%p8, %r16, 12;
	mov.f32 	%f478, 0f00000000;
	mov.b32 	%r218, 0;
	mov.u32 	%r223, %r218;
	@%p8 bra 	$L__BB0_16;
	mov.f32 	%f478, 0f00000000;
	mov.b32 	%r218, 0;
	mov.u32 	%r216, %r218;
$L__BB0_15:
	.pragma "nounroll";
	mov.u32 	%r104, _ZZ19SidedDistanceKerneliiPKfiS0_PfPiE3buf;
	mad.lo.s32 	%r105, %r218, 12, %r104;
	ld.shared.f32 	%f29, [%r105];
	sub.f32 	%f30, %f29, %f1;
	ld.shared.f32 	%f31, [%r105+4];
	sub.f32 	%f32, %f31, %f2;
	ld.shared.f32 	%f33, [%r105+8];
	sub.f32 	%f34, %f33, %f3;
	mul.f32 	%f35, %f32, %f32;
	fma.rn.f32 	%f36, %f30, %f30, %f35;
	fma.rn.f32 	%f37, %f34, %f34, %f36;
	setp.eq.s32 	%p9, %r218, 0;
	setp.lt.f32 	%p10, %f37, %f478;
	or.pred  	%p11, %p9, %p10;
	add.s32 	%r106, %r218, %r207;
	selp.b32 	%r107, %r106, %r223, %p11;
	selp.f32 	%f39, %f37, %f478, %p11;
	ld.shared.f32 	%f40, [%r105+12];
	sub.f32 	%f41, %f40, %f1;
	ld.shared.f32 	%f42, [%r105+16];
	sub.f32 	%f43, %f42, %f2;
	ld.shared.f32 	%f44, [%r105+20];
	sub.f32 	%f45, %f44, %f3;
	mul.f32 	%f46, %f43, %f43;
	fma.rn.f32 	%f47, %f41, %f41, %f46;
	fma.rn.f32 	%f48, %f45, %f45, %f47;
	setp.lt.f32 	%p12, %f48, %f39;
	add.s32 	%r108, %r106, 1;
	selp.b32 	%r109, %r108, %r107, %p12;
	selp.f32 	%f49, %f48, %f39, %p12;
	ld.shared.f32 	%f50, [%r105+24];
	sub.f32 	%f51, %f50, %f1;
	ld.shared.f32 	%f52, [%r105+28];
	sub.f32 	%f53, %f52, %f2;
	ld.shared.f32 	%f54, [%r105+32];
	sub.f32 	%f55, %f54, %f3;
	mul.f32 	%f56, %f53, %f53;
	fma.rn.f32 	%f57, %f51, %f51, %f56;
	fma.rn.f32 	%f58, %f55, %f55, %f57;
	setp.lt.f32 	%p13, %f58, %f49;
	add.s32 	%r110, %r106, 2;
	selp.b32 	%r111, %r110, %r109, %p13;
	selp.f32 	%f59, %f58, %f49, %p13;
	ld.shared.f32 	%f60, [%r105+36];
	sub.f32 	%f61, %f60, %f1;
	ld.shared.f32 	%f62, [%r105+40];
	sub.f32 	%f63, %f62, %f2;
	ld.shared.f32 	%f64, [%r105+44];
	sub.f32 	%f65, %f64, %f3;
	mul.f32 	%f66, %f63, %f63;
	fma.rn.f32 	%f67, %f61, %f61, %f66;
	fma.rn.f32 	%f68, %f65, %f65, %f67;
	setp.lt.f32 	%p14, %f68, %f59;
	add.s32 	%r112, %r106, 3;
	selp.b32 	%r113, %r112, %r111, %p14;
	selp.f32 	%f69, %f68, %f59, %p14;
	ld.shared.f32 	%f70, [%r105+48];
	sub.f32 	%f71, %f70, %f1;
	ld.shared.f32 	%f72, [%r105+52];
	sub.f32 	%f73, %f72, %f2;
	ld.shared.f32 	%f74, [%r105+56];
	sub.f32 	%f75, %f74, %f3;
	mul.f32 	%f76, %f73, %f73;
	fma.rn.f32 	%f77, %f71, %f71, %f76;
	fma.rn.f32 	%f78, %f75, %f75, %f77;
	setp.lt.f32 	%p15, %f78, %f69;
	add.s32 	%r114, %r106, 4;
	selp.b32 	%r115, %r114, %r113, %p15;
	selp.f32 	%f79, %f78, %f69, %p15;
	ld.shared.f32 	%f80, [%r105+60];
	sub.f32 	%f81, %f80, %f1;
	ld.shared.f32 	%f82, [%r105+64];
	sub.f32 	%f83, %f82, %f2;
	ld.shared.f32 	%f84, [%r105+68];
	sub.f32 	%f85, %f84, %f3;
	mul.f32 	%f86, %f83, %f83;
	fma.rn.f32 	%f87, %f81, %f81, %f86;
	fma.rn.f32 	%f88, %f85, %f85, %f87;
	setp.lt.f32 	%p16, %f88, %f79;
	add.s32 	%r116, %r106, 5;
	selp.b32 	%r117, %r116, %r115, %p16;
	selp.f32 	%f89, %f88, %f79, %p16;
	ld.shared.f32 	%f90, [%r105+72];
	sub.f32 	%f91, %f90, %f1;
	ld.shared.f32 	%f92, [%r105+76];
	sub.f32 	%f93, %f92, %f2;
	ld.shared.f32 	%f94, [%r105+80];
	sub.f32 	%f95, %f94, %f3;
	mul.f32 	%f96, %f93, %f93;
	fma.rn.f32 	%f97, %f91, %f91, %f96;
	fma.rn.f32 	%f98, %f95, %f95, %f97;
	setp.lt.f32 	%p17, %f98, %f89;
	add.s32 	%r118, %r106, 6;
	selp.b32 	%r119, %r118, %r117, %p17;
	selp.f32 	%f99, %f98, %f89, %p17;
	ld.shared.f32 	%f100, [%r105+84];
	sub.f32 	%f101, %f100, %f1;
	ld.shared.f32 	%f102, [%r105+88];
	sub.f32 	%f103, %f102, %f2;
	ld.shared.f32 	%f104, [%r105+92];
	sub.f32 	%f105, %f104, %f3;
	mul.f32 	%f106, %f103, %f103;
	fma.rn.f32 	%f107, %f101, %f101, %f106;
	fma.rn.f32 	%f108, %f105, %f105, %f107;
	setp.lt.f32 	%p18, %f108, %f99;
	add.s32 	%r120, %r106, 7;
	selp.b32 	%r121, %r120, %r119, %p18;
	selp.f32 	%f109, %f108, %f99, %p18;
	ld.shared.f32 	%f110, [%r105+96];
	sub.f32 	%f111, %f110, %f1;
	ld.shared.f32 	%f112, [%r105+100];
	sub.f32 	%f113, %f112, %f2;
	ld.shared.f32 	%f114, [%r105+104];
	sub.f32 	%f115, %f114, %f3;
	mul.f32 	%f116, %f113, %f113;
	fma.rn.f32 	%f117, %f111, %f111, %f116;
	fma.rn.f32 	%f118, %f115, %f115, %f117;
	setp.lt.f32 	%p19, %f118, %f109;
	add.s32 	%r122, %r106, 8;
	selp.b32 	%r123, %r122, %r121, %p19;
	selp.f32 	%f119, %f118, %f109, %p19;
	ld.shared.f32 	%f120, [%r105+108];
	sub.f32 	%f121, %f120, %f1;
	ld.shared.f32 	%f122, [%r105+112];
	sub.f32 	%f123, %f122, %f2;
	ld.shared.f32 	%f124, [%r105+116];
	sub.f32 	%f125, %f124, %f3;
	mul.f32 	%f126, %f123, %f123;
	fma.rn.f32 	%f127, %f121, %f121, %f126;
	fma.rn.f32 	%f128, %f125, %f125, %f127;
	setp.lt.f32 	%p20, %f128, %f119;
	add.s32 	%r124, %r106, 9;
	selp.b32 	%r125, %r124, %r123, %p20;
	selp.f32 	%f129, %f128, %f119, %p20;
	ld.shared.f32 	%f130, [%r105+120];
	sub.f32 	%f131, %f130, %f1;
	ld.shared.f32 	%f132, [%r105+124];
	sub.f32 	%f133, %f132, %f2;
	ld.shared.f32 	%f134, [%r105+128];
	sub.f32 	%f135, %f134, %f3;
	mul.f32 	%f136, %f133, %f133;
	fma.rn.f32 	%f137, %f131, %f131, %f136;
	fma.rn.f32 	%f138, %f135, %f135, %f137;
	setp.lt.f32 	%p21, %f138, %f129;
	add.s32 	%r126, %r106, 10;
	selp.b32 	%r127, %r126, %r125, %p21;
	selp.f32 	%f139, %f138, %f129, %p21;
	ld.shared.f32 	%f140, [%r105+132];
	sub.f32 	%f141, %f140, %f1;
	ld.shared.f32 	%f142, [%r105+136];
	sub.f32 	%f143, %f142, %f2;
	ld.shared.f32 	%f144, [%r105+140];
	sub.f32 	%f145, %f144, %f3;
	mul.f32 	%f146, %f143, %f143;
	fma.rn.f32 	%f147, %f141, %f141, %f146;
	fma.rn.f32 	%f148, %f145, %f145, %f147;
	setp.lt.f32 	%p22, %f148, %f139;
	add.s32 	%r128, %r106, 11;
	selp.b32 	%r129, %r128, %r127, %p22;
	selp.f32 	%f149, %f148, %f139, %p22;
	ld.shared.f32 	%f150, [%r105+144];
	sub.f32 	%f151, %f150, %f1;
	ld.shared.f32 	%f152, [%r105+148];
	sub.f32 	%f153, %f152, %f2;
	ld.shared.f32 	%f154, [%r105+152];
	sub.f32 	%f155, %f154, %f3;
	mul.f32 	%f156, %f153, %f153;
	fma.rn.f32 	%f157, %f151, %f151, %f156;
	fma.rn.f32 	%f158, %f155, %f155, %f157;
	setp.lt.f32 	%p23, %f158, %f149;
	add.s32 	%r130, %r106, 12;
	selp.b32 	%r131, %r130, %r129, %p23;
	selp.f32 	%f159, %f158, %f149, %p23;
	ld.shared.f32 	%f160, [%r105+156];
	sub.f32 	%f161, %f160, %f1;
	ld.shared.f32 	%f162, [%r105+160];
	sub.f32 	%f163, %f162, %f2;
	ld.shared.f32 	%f164, [%r105+164];
	sub.f32 	%f165, %f164, %f3;
	mul.f32 	%f166, %f163, %f163;
	fma.rn.f32 	%f167, %f161, %f161, %f166;
	fma.rn.f32 	%f168, %f165, %f165, %f167;
	setp.lt.f32 	%p24, %f168, %f159;
	add.s32 	%r132, %r106, 13;
	selp.b32 	%r133, %r132, %r131, %p24;
	selp.f32 	%f169, %f168, %f159, %p24;
	ld.shared.f32 	%f170, [%r105+168];
	sub.f32 	%f171, %f170, %f1;
	ld.shared.f32 	%f172, [%r105+172];
	sub.f32 	%f173, %f172, %f2;
	ld.shared.f32 	%f174, [%r105+176];
	sub.f32 	%f175, %f174, %f3;
	mul.f32 	%f176, %f173, %f173;
	fma.rn.f32 	%f177, %f171, %f171, %f176;
	fma.rn.f32 	%f178, %f175, %f175, %f177;
	setp.lt.f32 	%p25, %f178, %f169;
	add.s32 	%r134, %r106, 14;
	selp.b32 	%r135, %r134, %r133, %p25;
	selp.f32 	%f179, %f178, %f169, %p25;
	ld.shared.f32 	%f180, [%r105+180];
	sub.f32 	%f181, %f180, %f1;
	ld.shared.f32 	%f182, [%r105+184];
	sub.f32 	%f183, %f182, %f2;
	ld.shared.f32 	%f184, [%r105+188];
	sub.f32 	%f185, %f184, %f3;
	mul.f32 	%f186, %f183, %f183;
	fma.rn.f32 	%f187, %f181, %f181, %f186;
	fma.rn.f32 	%f188, %f185, %f185, %f187;
	setp.lt.f32 	%p26, %f188, %f179;
	add.s32 	%r136, %r106, 15;
	selp.b32 	%r223, %r136, %r135, %p26;
	selp.f32 	%f478, %f188, %f179, %p26;
	add.s32 	%r218, %r218, 16;
	add.s32 	%r216, %r216, 4;
	setp.ne.s32 	%p27, %r216, %r29;
	@%p27 bra 	$L__BB0_15;
$L__BB0_16:
	setp.eq.s32 	%p28, %r28, 0;
	@%p28 bra 	$L__BB0_21;
	setp.eq.s32 	%p29, %r30, 0;
	@%p29 bra 	$L__BB0_19;
	mov.u32 	%r138, _ZZ19SidedDistanceKerneliiPKfiS0_PfPiE3buf;
	mad.lo.s32 	%r139, %r218, 12, %r138;
	ld.shared.f32 	%f190, [%r139];
	sub.f32 	%f191, %f190, %f1;
	ld.shared.f32 	%f192, [%r139+4];
	sub.f32 	%f193, %f192, %f2;
	ld.shared.f32 	%f194, [%r139+8];
	sub.f32 	%f195, %f194, %f3;
	mul.f32 	%f196, %f193, %f193;
	fma.rn.f32 	%f197, %f191, %f191, %f196;
	fma.rn.f32 	%f198, %f195, %f195, %f197;
	setp.eq.s32 	%p30, %r218, 0;
	setp.lt.f32 	%p31, %f198, %f478;
	or.pred  	%p32, %p30, %p31;
	add.s32 	%r140, %r218, %r207;
	selp.b32 	%r141, %r140, %r223, %p32;
	selp.f32 	%f200, %f198, %f478, %p32;
	ld.shared.f32 	%f201, [%r139+12];
	sub.f32 	%f202, %f201, %f1;
	ld.shared.f32 	%f203, [%r139+16];
	sub.f32 	%f204, %f203, %f2;
	ld.shared.f32 	%f205, [%r139+20];
	sub.f32 	%f206, %f205, %f3;
	mul.f32 	%f207, %f204, %f204;
	fma.rn.f32 	%f208, %f202, %f202, %f207;
	fma.rn.f32 	%f209, %f206, %f206, %f208;
	setp.lt.f32 	%p33, %f209, %f200;
	add.s32 	%r142, %r140, 1;
	selp.b32 	%r143, %r142, %r141, %p33;
	selp.f32 	%f210, %f209, %f200, %p33;
	ld.shared.f32 	%f211, [%r139+24];
	sub.f32 	%f212, %f211, %f1;
	ld.shared.f32 	%f213, [%r139+28];
	sub.f32 	%f214, %f213, %f2;
	ld.shared.f32 	%f215, [%r139+32];
	sub.f32 	%f216, %f215, %f3;
	mul.f32 	%f217, %f214, %f214;
	fma.rn.f32 	%f218, %f212, %f212, %f217;
	fma.rn.f32 	%f219, %f216, %f216, %f218;
	setp.lt.f32 	%p34, %f219, %f210;
	add.s32 	%r144, %r140, 2;
	selp.b32 	%r145, %r144, %r143, %p34;
	selp.f32 	%f220, %f219, %f210, %p34;
	ld.shared.f32 	%f221, [%r139+36];
	sub.f32 	%f222, %f221, %f1;
	ld.shared.f32 	%f223, [%r139+40];
	sub.f32 	%f224, %f223, %f2;
	ld.shared.f32 	%f225, [%r139+44];
	sub.f32 	%f226, %f225, %f3;
	mul.f32 	%f227, %f224, %f224;
	fma.rn.f32 	%f228, %f222, %f222, %f227;
	fma.rn.f32 	%f229, %f226, %f226, %f228;
	setp.lt.f32 	%p35, %f229, %f220;
	add.s32 	%r146, %r140, 3;
	selp.b32 	%r147, %r146, %r145, %p35;
	selp.f32 	%f230, %f229, %f220, %p35;
	ld.shared.f32 	%f231, [%r139+48];
	sub.f32 	%f232, %f231, %f1;
	ld.shared.f32 	%f233, [%r139+52];
	sub.f32 	%f234, %f233, %f2;
	ld.shared.f32 	%f235, [%r139+56];
	sub.f32 	%f236, %f235, %f3;
	mul.f32 	%f237, %f234, %f234;
	fma.rn.f32 	%f238, %f232, %f232, %f237;
	fma.rn.f32 	%f239, %f236, %f236, %f238;
	setp.lt.f32 	%p36, %f239, %f230;
	add.s32 	%r148, %r140, 4;
	selp.b32 	%r149, %r148, %r147, %p36;
	selp.f32 	%f240, %f239, %f230, %p36;
	ld.shared.f32 	%f241, [%r139+60];
	sub.f32 	%f242, %f241, %f1;
	ld.shared.f32 	%f243, [%r139+64];
	sub.f32 	%f244, %f243, %f2;
	ld.shared.f32 	%f245, [%r139+68];
	sub.f32 	%f246, %f245, %f3;
	mul.f32 	%f247, %f244, %f244;
	fma.rn.f32 	%f248, %f242, %f242, %f247;
	fma.rn.f32 	%f249, %f246, %f246, %f248;
	setp.lt.f32 	%p37, %f249, %f240;
	add.s32 	%r150, %r140, 5;
	selp.b32 	%r151, %r150, %r149, %p37;
	selp.f32 	%f250, %f249, %f240, %p37;
	ld.shared.f32 	%f251, [%r139+72];
	sub.f32 	%f252, %f251, %f1;
	ld.shared.f32 	%f253, [%r139+76];
	sub.f32 	%f254, %f253, %f2;
	ld.shared.f32 	%f255, [%r139+80];
	sub.f32 	%f256, %f255, %f3;
	mul.f32 	%f257, %f254, %f254;
	fma.rn.f32 	%f258, %f252, %f252, %f257;
	fma.rn.f32 	%f259, %f256, %f256, %f258;
	setp.lt.f32 	%p38, %f259, %f250;
	add.s32 	%r152, %r140, 6;
	selp.b32 	%r153, %r152, %r151, %p38;
	selp.f32 	%f260, %f259, %f250, %p38;
	ld.shared.f32 	%f261, [%r139+84];
	sub.f32 	%f262, %f261, %f1;
	ld.shared.f32 	%f263, [%r139+88];
	sub.f32 	%f264, %f263, %f2;
	ld.shared.f32 	%f265, [%r139+92];
	sub.f32 	%f266, %f265, %f3;
	mul.f32 	%f267, %f264, %f264;
	fma.rn.f32 	%f268, %f262, %f262, %f267;
	fma.rn.f32 	%f269, %f266, %f266, %f268;
	setp.lt.f32 	%p39, %f269, %f260;
	add.s32 	%r154, %r140, 7;
	selp.b32 	%r223, %r154, %r153, %p39;
	selp.f32 	%f478, %f269, %f260, %p39;
	add.s32 	%r218, %r218, 8;
$L__BB0_19:
	setp.ne.s32 	%p40, %r31, 0;
	@%p40 bra 	$L__BB0_21;
	mov.u32 	%r155, _ZZ19SidedDistanceKerneliiPKfiS0_PfPiE3buf;
	mad.lo.s32 	%r156, %r218, 12, %r155;
	ld.shared.f32 	%f270, [%r156];
	sub.f32 	%f271, %f270, %f1;
	ld.shared.f32 	%f272, [%r156+4];
	sub.f32 	%f273, %f272, %f2;
	ld.shared.f32 	%f274, [%r156+8];
	sub.f32 	%f275, %f274, %f3;
	mul.f32 	%f276, %f273, %f273;
	fma.rn.f32 	%f277, %f271, %f271, %f276;
	fma.rn.f32 	%f278, %f275, %f275, %f277;
	setp.eq.s32 	%p41, %r218, 0;
	setp.lt.f32 	%p42, %f278, %f478;
	or.pred  	%p43, %p41, %p42;
	add.s32 	%r157, %r218, %r207;
	selp.b32 	%r158, %r157, %r223, %p43;
	selp.f32 	%f280, %f278, %f478, %p43;
	ld.shared.f32 	%f281, [%r156+12];
	sub.f32 	%f282, %f281, %f1;
	ld.shared.f32 	%f283, [%r156+16];
	sub.f32 	%f284, %f283, %f2;
	ld.shared.f32 	%f285, [%r156+20];
	sub.f32 	%f286, %f285, %f3;
	mul.f32 	%f287, %f284, %f284;
	fma.rn.f32 	%f288, %f282, %f282, %f287;
	fma.rn.f32 	%f289, %f286, %f286, %f288;
	setp.lt.f32 	%p44, %f289, %f280;
	add.s32 	%r159, %r157, 1;
	selp.b32 	%r160, %r159, %r158, %p44;
	selp.f32 	%f290, %f289, %f280, %p44;
	ld.shared.f32 	%f291, [%r156+24];
	sub.f32 	%f292, %f291, %f1;
	ld.shared.f32 	%f293, [%r156+28];
	sub.f32 	%f294, %f293, %f2;
	ld.shared.f32 	%f295, [%r156+32];
	sub.f32 	%f296, %f295, %f3;
	mul.f32 	%f297, %f294, %f294;
	fma.rn.f32 	%f298, %f292, %f292, %f297;
	fma.rn.f32 	%f299, %f296, %f296, %f298;
	setp.lt.f32 	%p45, %f299, %f290;
	add.s32 	%r161, %r157, 2;
	selp.b32 	%r162, %r161, %r160, %p45;
	selp.f32 	%f300, %f299, %f290, %p45;
	ld.shared.f32 	%f301, [%r156+36];
	sub.f32 	%f302, %f301, %f1;
	ld.shared.f32 	%f303, [%r156+40];
	sub.f32 	%f304, %f303, %f2;
	ld.shared.f32 	%f305, [%r156+44];
	sub.f32 	%f306, %f305, %f3;
	mul.f32 	%f307, %f304, %f304;
	fma.rn.f32 	%f308, %f302, %f302, %f307;
	fma.rn.f32 	%f309, %f306, %f306, %f308;
	setp.lt.f32 	%p46, %f309, %f300;
	add.s32 	%r163, %r157, 3;
	selp.b32 	%r223, %r163, %r162, %p46;
	selp.f32 	%f478, %f309, %f300, %p46;
$L__BB0_21:
	setp.eq.s32 	%p58, %r15, 0;
	@%p58 bra 	$L__BB0_30;
	setp.gt.u32 	%p59, %r33, -4;
	mov.u32 	%r228, %r27;
	@%p59 bra 	$L__BB0_25;
	mov.b32 	%r226, 0;
	mov.u32 	%r228, %r27;
$L__BB0_24:
	.pragma "nounroll";
	mov.u32 	%r184, _ZZ19SidedDistanceKerneliiPKfiS0_PfPiE3buf;
	mad.lo.s32 	%r185, %r228, 12, %r184;
	ld.shared.f32 	%f392, [%r185];
	sub.f32 	%f393, %f392, %f1;
	ld.shared.f32 	%f394, [%r185+4];
	sub.f32 	%f395, %f394, %f2;
	ld.shared.f32 	%f396, [%r185+8];
	sub.f32 	%f397, %f396, %f3;
	mul.f32 	%f398, %f395, %f395;
	fma.rn.f32 	%f399, %f393, %f393, %f398;
	fma.rn.f32 	%f400, %f397, %f397, %f399;
	setp.eq.s32 	%p60, %r228, 0;
	setp.lt.f32 	%p61, %f400, %f478;
	or.pred  	%p62, %p60, %p61;
	add.s32 	%r186, %r228, %r207;
	selp.b32 	%r187, %r186, %r223, %p62;
	selp.f32 	%f402, %f400, %f478, %p62;
	add.s32 	%r188, %r186, %r13;
	ld.shared.f32 	%f404, [%r185+12];
	sub.f32 	%f405, %f404, %f1;
	ld.shared.f32 	%f406, [%r185+16];
	sub.f32 	%f407, %f406, %f2;
	ld.shared.f32 	%f408, [%r185+20];
	sub.f32 	%f409, %f408, %f3;
	mul.f32 	%f410, %f407, %f407;
	fma.rn.f32 	%f411, %f405, %f405, %f410;
	fma.rn.f32 	%f412, %f409, %f409, %f411;
	setp.eq.s32 	%p63, %r188, 0;
	setp.lt.f32 	%p64, %f412, %f402;
	or.pred  	%p65, %p63, %p64;
	add.s32 	%r189, %r186, 1;
	selp.b32 	%r190, %r189, %r187, %p65;
	selp.f32 	%f414, %f412, %f402, %p65;
	ld.shared.f32 	%f416, [%r185+24];
	sub.f32 	%f417, %f416, %f1;
	ld.shared.f32 	%f418, [%r185+28];
	sub.f32 	%f419, %f418, %f2;
	ld.shared.f32 	%f420, [%r185+32];
	sub.f32 	%f421, %f420, %f3;
	mul.f32 	%f422, %f419, %f419;
	fma.rn.f32 	%f423, %f417, %f417, %f422;
	fma.rn.f32 	%f424, %f421, %f421, %f423;
	setp.eq.s32 	%p66, %r188, -1;
	setp.lt.f32 	%p67, %f424, %f414;
	or.pred  	%p68, %p66, %p67;
	add.s32 	%r191, %r186, 2;
	selp.b32 	%r192, %r191, %r190, %p68;
	selp.f32 	%f426, %f424, %f414, %p68;
	ld.shared.f32 	%f428, [%r185+36];
	sub.f32 	%f429, %f428, %f1;
	ld.shared.f32 	%f430, [%r185+40];
	sub.f32 	%f431, %f430, %f2;
	ld.shared.f32 	%f432, [%r185+44];
	sub.f32 	%f433, %f432, %f3;
	mul.f32 	%f434, %f431, %f431;
	fma.rn.f32 	%f435, %f429, %f429, %f434;
	fma.rn.f32 	%f436, %f433, %f433, %f435;
	setp.eq.s32 	%p69, %r188, -2;
	setp.lt.f32 	%p70, %f436, %f426;
	or.pred  	%p71, %p69, %p70;
	add.s32 	%r193, %r186, 3;
	selp.b32 	%r223, %r193, %r192, %p71;
	selp.f32 	%f478, %f436, %f426, %p71;
	add.s32 	%r228, %r188, 3;
	add.s32 	%r226, %r226, 4;
	setp.ne.s32 	%p72, %r226, %r34;
	@%p72 bra 	$L__BB0_24;
$L__BB0_25:
	setp.eq.s32 	%p73, %r32, 0;
	@%p73 bra 	$L__BB0_30;
	setp.eq.s32 	%p74, %r36, 1;
	@%p74 bra 	$L__BB0_28;
	mov.u32 	%r195, _ZZ19SidedDistanceKerneliiPKfiS0_PfPiE3buf;
	mad.lo.s32 	%r196, %r228, 12, %r195;
	ld.shared.f32 	%f439, [%r196];
	sub.f32 	%f440, %f439, %f1;
	ld.shared.f32 	%f441, [%r196+4];
	sub.f32 	%f442, %f441, %f2;
	ld.shared.f32 	%f443, [%r196+8];
	sub.f32 	%f444, %f443, %f3;
	mul.f32 	%f445, %f442, %f442;
	fma.rn.f32 	%f446, %f440, %f440, %f445;
	fma.rn.f32 	%f447, %f444, %f444, %f446;
	setp.eq.s32 	%p75, %r228, 0;
	setp.lt.f32 	%p76, %f447, %f478;
	or.pred  	%p77, %p75, %p76;
	add.s32 	%r197, %r228, %r207;
	selp.b32 	%r198, %r197, %r223, %p77;
	selp.f32 	%f449, %f447, %f478, %p77;
	add.s32 	%r199, %r197, %r13;
	ld.shared.f32 	%f451, [%r196+12];
	sub.f32 	%f452, %f451, %f1;
	ld.shared.f32 	%f453, [%r196+16];
	sub.f32 	%f454, %f453, %f2;
	ld.shared.f32 	%f455, [%r196+20];
	sub.f32 	%f456, %f455, %f3;
	mul.f32 	%f457, %f454, %f454;
	fma.rn.f32 	%f458, %f452, %f452, %f457;
	fma.rn.f32 	%f459, %f456, %f456, %f458;
	setp.eq.s32 	%p78, %r199, 0;
	setp.lt.f32 	%p79, %f459, %f449;
	or.pred  	%p80, %p78, %p79;
	add.s32 	%r200, %r197, 1;
	selp.b32 	%r223, %r200, %r198, %p80;
	selp.f32 	%f478, %f459, %f449, %p80;
	add.s32 	%r228, %r199, 1;
$L__BB0_28:
	setp.eq.s32 	%p81, %r35, 0;
	@%p81 bra 	$L__BB0_30;
	mov.u32 	%r201, _ZZ19SidedDistanceKerneliiPKfiS0_PfPiE3buf;
	mad.lo.s32 	%r202, %r228, 12, %r201;
	ld.shared.f32 	%f461, [%r202];
	sub.f32 	%f462, %f461, %f1;
	ld.shared.f32 	%f463, [%r202+4];
	sub.f32 	%f464, %f463, %f2;
	ld.shared.f32 	%f465, [%r202+8];
	sub.f32 	%f466, %f465, %f3;
	mul.f32 	%f467, %f464, %f464;
	fma.rn.f32 	%f468, %f462, %f462, %f467;
	fma.rn.f32 	%f469, %f466, %f466, %f468;
	setp.eq.s32 	%p82, %r228, 0;
	setp.lt.f32 	%p83, %f469, %f478;
	or.pred  	%p84, %p82, %p83;
	add.s32 	%r203, %r228, %r207;
	selp.b32 	%r223, %r203, %r223, %p84;
	selp.f32 	%f478, %f469, %f478, %p84;
$L__BB0_30:
	setp.eq.s32 	%p85, %r207, 0;
	mul.wide.s32 	%rd14, %r38, 4;
	add.s64 	%rd5, %rd2, %rd14;
	@%p85 bra 	$L__BB0_32;
	ld.global.f32 	%f471, [%rd5];
	setp.leu.f32 	%p86, %f471, %f478;
	@%p86 bra 	$L__BB0_33;
$L__BB0_32:
	st.global.f32 	[%rd5], %f478;
	mul.wide.s32 	%rd15, %r38, 4;
	add.s64 	%rd16, %rd3, %rd15;
	st.global.u32 	[%rd16], %r223;
$L__BB0_33:
	add.s32 	%r211, %r211, %r5;
	setp.lt.s32 	%p87, %r211, %r79;
	@%p87 bra 	$L__BB0_9;
$L__BB0_34:
	bar.sync 	0;
	setp.lt.s32 	%p88, %r11, %r80;
	mad.lo.s32 	%r206, %r206, 513, %r13;
	mov.u32 	%r207, %r11;
	@%p88 bra 	$L__BB0_4;
$L__BB0_35:
	mov.u32 	%r204, %nctaid.x;
	add.s32 	%r205, %r205, %r204;
	setp.lt.s32 	%p89, %r205, %r78;
	@%p89 bra 	$L__BB0_2;
$L__BB0_36:
	ret;

}


// ===== COMPILED SASS (sm_100) =====

	.target	sm_100

	.elftype	@"ET_EXEC"


//--------------------- .note.nv.tkinfo           --------------------------
	.section	.note.nv.tkinfo,"",@"SHT_NOTE"
	.sectionflags	@"SHF_NOTE_NV_TKINFO"
	.tkinfo
        /*0018*/ 	.word	0x00000002
        /*0030*/ 	.string	""
        /*0030*/ 	.string	"ptxas"
        /*0030*/ 	.string	"Cuda compilation tools, release 13.0, V13.0.88"
        /*0030*/ 	.string	"Build cuda_13.0.r13.0/compiler.36424714_0"
        /*0030*/ 	.string	"-arch sm_100 -m 64 "



//--------------------- .note.nv.cuinfo           --------------------------
	.section	.note.nv.cuinfo,"",@"SHT_NOTE"
	.sectionflags	@"SHF_NOTE_NV_CUINFO"
        /*0018*/ 	.short	0x0002
        /*001a*/ 	.short	0x0064
        /*001c*/ 	.short	0x0082
	.zero		2


//--------------------- .nv.info                  --------------------------
	.section	.nv.info,"",@"SHT_CUDA_INFO"
	.align	4


	//----- nvinfo : EIATTR_REGCOUNT
	.align		4
        /*0000*/ 	.byte	0x04, 0x2f
        /*0002*/ 	.short	(.L_1 - .L_0)
	.align		4
.L_0:
        /*0004*/ 	.word	index@(_Z19SidedDistanceKerneliiPKfiS0_PfPi)
        /*0008*/ 	.word	0x00000027


	//----- nvinfo : EIATTR_FRAME_SIZE
	.align		4
.L_1:
        /*000c*/ 	.byte	0x04, 0x11
        /*000e*/ 	.short	(.L_3 - .L_2)
	.align		4
.L_2:
        /*0010*/ 	.word	index@(_Z19SidedDistanceKerneliiPKfiS0_PfPi)
        /*0014*/ 	.word	0x00000000


	//----- nvinfo : EIATTR_MIN_STACK_SIZE
	.align		4
.L_3:
        /*0018*/ 	.byte	0x04, 0x12
        /*001a*/ 	.short	(.L_5 - .L_4)
	.align		4
.L_4:
        /*001c*/ 	.word	index@(_Z19SidedDistanceKerneliiPKfiS0_PfPi)
        /*0020*/ 	.word	0x00000000
.L_5:


//--------------------- .nv.compat                --------------------------
	.section	.nv.compat,"",@"SHT_CUDA_COMPAT_INFO"
	.align	4
        /*0000*/ 	.byte	0x02, 0x09, 0x00, 0x00, 0x02, 0x02, 0x01, 0x00, 0x02, 0x05, 0x05, 0x00, 0x03, 0x07, 0x01, 0x01
        /*0010*/ 	.byte	0x02, 0x03, 0x00, 0x00, 0x02, 0x06, 0x01, 0x00, 0x04, 0x0b, 0x08, 0x00, 0x09, 0x00, 0x00, 0x00
        /*0020*/ 	.byte	0x00, 0x00, 0x00, 0x00


//--------------------- .nv.info._Z19SidedDistanceKerneliiPKfiS0_PfPi --------------------------
	.section	.nv.info._Z19SidedDistanceKerneliiPKfiS0_PfPi,"",@"SHT_CUDA_INFO"
	.sectionflags	@""
	.align	4


	//----- nvinfo : EIATTR_CUDA_API_VERSION
	.align		4
        /*0000*/ 	.byte	0x04, 0x37
        /*0002*/ 	.short	(.L_7 - .L_6)
.L_6:
        /*0004*/ 	.word	0x00000082


	//----- nvinfo : EIATTR_KPARAM_INFO
	.align		4
.L_7:
        /*0008*/ 	.byte	0x04, 0x17
        /*000a*/ 	.short	(.L_9 - .L_8)
.L_8:
        /*000c*/ 	.word	0x00000000
        /*0010*/ 	.short	0x0006
        /*0012*/ 	.short	0x0028
        /*0014*/ 	.byte	0x00, 0xf5, 0x21, 0x00


	//----- nvinfo : EIATTR_KPARAM_INFO
	.align		4
.L_9:
        /*0018*/ 	.byte	0x04, 0x17
        /*001a*/ 	.short	(.L_11 - .L_10)
.L_10:
        /*001c*/ 	.word	0x00000000
        /*0020*/ 	.short	0x0005
        /*0022*/ 	.short	0x0020
        /*0024*/ 	.byte	0x00, 0xf5, 0x21, 0x00


	//----- nvinfo : EIATTR_KPARAM_INFO
	.align		4
.L_11:
        /*0028*/ 	.byte	0x04, 0x17
        /*002a*/ 	.short	(.L_13 - .L_12)
.L_12:
        /*002c*/ 	.word	0x00000000
        /*0030*/ 	.short	0x0004
        /*0032*/ 	.short	0x0018
        /*0034*/ 	.byte	0x00, 0xf5, 0x21, 0x00


	//----- nvinfo : EIATTR_KPARAM_INFO
	.align		4
.L_13:
        /*0038*/ 	.byte	0x04, 0x17
        /*003a*/ 	.short	(.L_15 - .L_14)
.L_14:
        /*003c*/ 	.word	0x00000000
        /*0040*/ 	.short	0x0003
        /*0042*/ 	.short	0x0010
        /*0044*/ 	.byte	0x00, 0xf0, 0x11, 0x00


	//----- nvinfo : EIATTR_KPARAM_INFO
	.align		4
.L_15:
        /*0048*/ 	.byte	0x04, 0x17
        /*004a*/ 	.short	(.L_17 - .L_16)
.L_16:
        /*004c*/ 	.word	0x00000000
        /*0050*/ 	.short	0x0002
        /*0052*/ 	.short	0x0008
        /*0054*/ 	.byte	0x00, 0xf5, 0x21, 0x00


	//----- nvinfo : EIATTR_KPARAM_INFO
	.align		4
.L_17:
        /*0058*/ 	.byte	0x04, 0x17
        /*005a*/ 	.short	(.L_19 - .L_18)
.L_18:
        /*005c*/ 	.word	0x00000000
        /*0060*/ 	.short	0x0001
        /*0062*/ 	.short	0x0004
        /*0064*/ 	.byte	0x00, 0xf0, 0x11, 0x00


	//----- nvinfo : EIATTR_KPARAM_INFO
	.align		4
.L_19:
        /*0068*/ 	.byte	0x04, 0x17
        /*006a*/ 	.short	(.L_21 - .L_20)
.L_20:
        /*006c*/ 	.word	0x00000000
        /*0070*/ 	.short	0x0000
        /*0072*/ 	.short	0x0000
        /*0074*/ 	.byte	0x00, 0xf0, 0x11, 0x00


	//----- nvinfo : EIATTR_SPARSE_MMA_MASK
	.align		4
.L_21:
        /*0078*/ 	.byte	0x03, 0x50
        /*007a*/ 	.short	0x0000


	//----- nvinfo : EIATTR_MAXREG_COUNT
	.align		4
        /*007c*/ 	.byte	0x03, 0x1b
        /*007e*/ 	.short	0x00ff


	//----- nvinfo : EIATTR_NUM_BARRIERS
	.align		4
        /*0080*/ 	.byte	0x02, 0x4c
        /*0082*/ 	.byte	0x01
	.zero		1


	//----- nvinfo : EIATTR_MERCURY_ISA_VERSION
	.align		4
        /*0084*/ 	.byte	0x03, 0x5f
        /*0086*/ 	.short	0x0101


	//----- nvinfo : EIATTR_VRC_CTA_INIT_COUNT
	.align		4
        /*0088*/ 	.byte	0x02, 0x4a
	.zero		1
	.zero		1


	//----- nvinfo : EIATTR_EXIT_INSTR_OFFSETS
	.align		4
        /*008c*/ 	.byte	0x04, 0x1c
        /*008e*/ 	.short	(.L_23 - .L_22)


	//   ....[0]....
.L_22:
        /*0090*/ 	.word	0x00000040


	//   ....[1]....
        /*0094*/ 	.word	0x000027f0


	//----- nvinfo : EIATTR_CRS_STACK_SIZE
	.align		4
.L_23:
        /*0098*/ 	.byte	0x04, 0x1e
        /*009a*/ 	.short	(.L_25 - .L_24)
.L_24:
        /*009c*/ 	.word	0x00000000


	//----- nvinfo : EIATTR_CBANK_PARAM_SIZE
	.align		4
.L_25:
        /*00a0*/ 	.byte	0x03, 0x19
        /*00a2*/ 	.short	0x0030


	//----- nvinfo : EIATTR_PARAM_CBANK
	.align		4
        /*00a4*/ 	.byte	0x04, 0x0a
        /*00a6*/ 	.short	(.L_27 - .L_26)
	.align		4
.L_26:
        /*00a8*/ 	.word	index@(.nv.constant0._Z19SidedDistanceKerneliiPKfiS0_PfPi)
        /*00ac*/ 	.short	0x0380
        /*00ae*/ 	.short	0x0030


	//----- nvinfo : EIATTR_SW_WAR
	.align		4
.L_27:
        /*00b0*/ 	.byte	0x04, 0x36
        /*00b2*/ 	.short	(.L_29 - .L_28)
.L_28:
        /*00b4*/ 	.word	0x00000008
.L_29:


//--------------------- .nv.callgraph             --------------------------
	.section	.nv.callgraph,"",@"SHT_CUDA_CALLGRAPH"
	.align	4
	.sectionentsize	8
	.align		4
        /*0000*/ 	.word	0x00000000
	.align		4
        /*0004*/ 	.word	0xffffffff
	.align		4
        /*0008*/ 	.word	0x00000000
	.align		4
        /*000c*/ 	.word	0xfffffffe
	.align		4
        /*0010*/ 	.word	0x00000000
	.align		4
        /*0014*/ 	.word	0xfffffffd
	.align		4
        /*0018*/ 	.word	0x00000000
	.align		4
        /*001c*/ 	.word	0xfffffffc


//--------------------- .text._Z19SidedDistanceKerneliiPKfiS0_PfPi --------------------------
	.section	.text._Z19SidedDistanceKerneliiPKfiS0_PfPi,"ax",@progbits
	.align	128
        .global         _Z19SidedDistanceKerneliiPKfiS0_PfPi
        .type           _Z19SidedDistanceKerneliiPKfiS0_PfPi,@function
        .size           _Z19SidedDistanceKerneliiPKfiS0_PfPi,(.L_x_23 - _Z19SidedDistanceKerneliiPKfiS0_PfPi)
        .other          _Z19SidedDistanceKerneliiPKfiS0_PfPi,@"STO_CUDA_ENTRY STV_DEFAULT"
_Z19SidedDistanceKerneliiPKfiS0_PfPi:
.text._Z19SidedDistanceKerneliiPKfiS0_PfPi:
[----:B------:R-:W-:Y:S08]  /*0000*/  LDC R1, c[0x0][0x37c] ;  /* 0x0000df00ff017b82 */ /* 0x000ff00000000800 */
[----:B------:R-:W0:Y:S08]  /*0010*/  S2UR UR6, SR_CTAID.X ;  /* 0x00000000000679c3 */ /* 0x000e300000002500 */
[----:B------:R-:W0:Y:S02]  /*0020*/  LDC R0, c[0x0][0x380] ;  /* 0x0000e000ff007b82 */ /* 0x000e240000000800 */
[----:B0-----:R-:W-:-:S13]  /*0030*/  ISETP.LE.AND P0, PT, R0, UR6, PT ;  /* 0x0000000600007c0c */ /* 0x001fda000bf03270 */
[----:B------:R-:W-:Y:S05]  /*0040*/  @P0 EXIT ;  /* 0x000000000000094d */ /* 0x000fea0003800000 */
[----:B------:R-:W0:Y:S01]  /*0050*/  S2R R29, SR_TID.X ;  /* 0x00000000001d7919 */ /* 0x000e220000002100 */
[----:B------:R-:W1:Y:S01]  /*0060*/  LDCU UR13, c[0x0][0x360] ;  /* 0x00006c00ff0d77ac */ /* 0x000e620008000800 */
[----:B------:R-:W0:Y:S01]  /*0070*/  S2R R0, SR_CTAID.Y ;  /* 0x0000000000007919 */ /* 0x000e220000002600 */
[----:B------:R-:W1:Y:S01]  /*0080*/  LDCU UR7, c[0x0][0x374] ;  /* 0x00006e80ff0777ac */ /* 0x000e620008000800 */
[----:B------:R-:W2:Y:S01]  /*0090*/  LDCU.64 UR14, c[0x0][0x358] ;  /* 0x00006b00ff0e77ac */ /* 0x000ea20008000a00 */
[----:B-1----:R-:W-:Y:S02]  /*00a0*/  UIMAD UR7, UR13, UR7, URZ ;  /* 0x000000070d0772a4 */ /* 0x002fe4000f8e02ff */
[----:B0-2---:R-:W-:-:S10]  /*00b0*/  IMAD R29, R0, UR13, R29 ;  /* 0x0000000d001d7c24 */ /* 0x005fd4000f8e021d */
.L_x_21:
[----:B------:R-:W0:Y:S02]  /*00c0*/  LDCU UR4, c[0x0][0x390] ;  /* 0x00007200ff0477ac */ /* 0x000e240008000800 */
[----:B0-----:R-:W-:-:S09]  /*00d0*/  UISETP.GE.AND UP0, UPT, UR4, 0x1, UPT ;  /* 0x000000010400788c */ /* 0x001fd2000bf06270 */
[----:B-1----:R-:W-:Y:S05]  /*00e0*/  BRA.U !UP0, `(.L_x_0) ;  /* 0x0000002508ac7547 */ /* 0x002fea000b800000 */
[----:B------:R-:W-:Y:S01]  /*00f0*/  UMOV UR4, URZ ;  /* 0x000000ff00047c82 */ /* 0x000fe20008000000 */
[----:B------:R-:W-:-:S05]  /*0100*/  UMOV UR5, URZ ;  /* 0x000000ff00057c82 */ /* 0x000fca0008000000 */
.L_x_20:
[----:B------:R-:W0:Y:S01]  /*0110*/  LDCU UR18, c[0x0][0x390] ;  /* 0x00007200ff1277ac */ /* 0x000e220008000800 */
[----:B-1----:R-:W1:Y:S01]  /*0120*/  S2R R6, SR_TID.X ;  /* 0x0000000000067919 */ /* 0x002e620000002100 */
[----:B------:R-:W-:Y:S01]  /*0130*/  BSSY.RECONVERGENT B0, `(.L_x_1) ;  /* 0x000001b000007945 */ /* 0x000fe20003800200 */
[----:B------:R-:W-:-:S04]  /*0140*/  UIADD3 UR8, UPT, UPT, UR5, 0x200, URZ ;  /* 0x0000020005087890 */ /* 0x000fc8000fffe0ff */
[----:B0-----:R-:W-:-:S04]  /*0150*/  UISETP.LT.AND UP0, UPT, UR8, UR18, UPT ;  /* 0x000000120800728c */ /* 0x001fc8000bf01270 */
[----:B------:R-:W-:-:S03]  /*0160*/  USEL UR10, UR8, UR18, UP0 ;  /* 0x00000012080a7287 */ /* 0x000fc60008000000 */
[----:B------:R-:W-:Y:S01]  /*0170*/  UMOV UR8, 0xfffffe00 ;  /* 0xfffffe0000087882 */ /* 0x000fe20000000000 */
[----:B------:R-:W-:Y:S02]  /*0180*/  UIADD3 UR17, UPT, UPT, UR10, -UR5, URZ ;  /* 0x800000050a117290 */ /* 0x000fe4000fffe0ff */
[----:B------:R-:W-:Y:S02]  /*0190*/  UIMAD UR11, UR4, UR8, 0x1 ;  /* 0x00000001040b74a4 */ /* 0x000fe4000f8e0208 */
[----:B------:R-:W-:-:S06]  /*01a0*/  UIMAD UR16, UR17, 0x3, URZ ;  /* 0x00000003111078a4 */ /* 0x000fcc000f8e02ff */
[----:B-1----:R-:W-:-:S13]  /*01b0*/  ISETP.GE.AND P0, PT, R6, UR16, PT ;  /* 0x0000001006007c0c */ /* 0x002fda000bf06270 */
[----:B------:R-:W-:Y:S05]  /*01c0*/  @P0 BRA `(.L_x_2) ;  /* 0x0000000000440947 */ /* 0x000fea0003800000 */
[----:B------:R-:W0:Y:S01]  /*01d0*/  S2UR UR9, SR_CgaCtaId ;  /* 0x00000000000979c3 */ /* 0x000e220000008800 */
[----:B------:R-:W-:Y:S01]  /*01e0*/  UIMAD UR12, UR6, UR18, UR5 ;  /* 0x00000012060c72a4 */ /* 0x000fe2000f8e0205 */
[----:B------:R-:W-:-:S05]  /*01f0*/  UMOV UR8, 0x400 ;  /* 0x0000040000087882 */ /* 0x000fca0000000000 */
[----:B------:R-:W-:Y:S01]  /*0200*/  MOV R7, UR12 ;  /* 0x0000000c00077c02 */ /* 0x000fe20008000f00 */
[----:B------:R-:W1:Y:S04]  /*0210*/  LDC.64 R4, c[0x0][0x398] ;  /* 0x0000e600ff047b82 */ /* 0x000e680000000a00 */
[----:B------:R-:W-:Y:S01]  /*0220*/  IMAD R7, R7, 0x3, R6 ;  /* 0x0000000307077824 */ /* 0x000fe200078e0206 */
[----:B0-----:R-:W-:-:S06]  /*0230*/  ULEA UR8, UR9, UR8, 0x18 ;  /* 0x0000000809087291 */ /* 0x001fcc000f8ec0ff */
[----:B------:R-:W-:-:S07]  /*0240*/  LEA R0, R6, UR8, 0x2 ;  /* 0x0000000806007c11 */ /* 0x000fce000f8e10ff */
.L_x_3:
[----:B-1----:R-:W-:-:S06]  /*0250*/  IMAD.WIDE R2, R7, 0x4, R4 ;  /* 0x0000000407027825 */ /* 0x002fcc00078e0204 */
[----:B------:R-:W2:Y:S01]  /*0260*/  LDG.E R3, desc[UR14][R2.64] ;  /* 0x0000000e02037981 */ /* 0x000ea2000c1e1900 */
[----:B------:R-:W-:Y:S02]  /*0270*/  IADD3 R6, PT, PT, R6, UR13, RZ ;  /* 0x0000000d06067c10 */ /* 0x000fe4000fffe0ff */
[----:B------:R-:W-:Y:S02]  /*0280*/  MOV R9, UR13 ;  /* 0x0000000d00097c02 */ /* 0x000fe40008000f00 */
[----:B------:R-:W-:Y:S02]  /*0290*/  ISETP.GE.AND P0, PT, R6, UR16, PT ;  /* 0x0000001006007c0c */ /* 0x000fe4000bf06270 */
[----:B------:R-:W-:Y:S01]  /*02a0*/  IADD3 R7, PT, PT, R7, UR13, RZ ;  /* 0x0000000d07077c10 */ /* 0x000fe2000fffe0ff */
[----:B--2---:R0:W-:Y:S02]  /*02b0*/  STS [R0], R3 ;  /* 0x0000000300007388 */ /* 0x0041e40000000800 */
[----:B0-----:R-:W-:-:S08]  /*02c0*/  LEA R0, R9, R0, 0x2 ;  /* 0x0000000009007211 */ /* 0x001fd000078e10ff */
[----:B------:R-:W-:Y:S05]  /*02d0*/  @!P0 BRA `(.L_x_3) ;  /* 0xfffffffc00dc8947 */ /* 0x000fea000383ffff */
.L_x_2:
[----:B------:R-:W-:Y:S05]  /*02e0*/  BSYNC.RECONVERGENT B0 ;  /* 0x0000000000007941 */ /* 0x000fea0003800200 */
.L_x_1:
[----:B------:R-:W0:Y:S01]  /*02f0*/  LDCU UR8, c[0x0][0x384] ;  /* 0x00007080ff0877ac */ /* 0x000e220008000800 */
[----:B------:R-:W-:Y:S01]  /*0300*/  BSSY.RECONVERGENT B0, `(.L_x_4) ;  /* 0x0000243000007945 */ /* 0x000fe20003800200 */
[----:B------:R-:W-:Y:S02]  /*0310*/  UIADD3 UR9, UPT, UPT, UR10, UR11, URZ ;  /* 0x0000000b0a097290 */ /* 0x000fe4000fffe0ff */
[----:B------:R-:W-:-:S04]  /*0320*/  ULOP3.LUT UR12, UR10, 0x3, URZ, 0xc0, !UPT ;  /* 0x000000030a0c7892 */ /* 0x000fc8000f8ec0ff */
[----:B------:R-:W-:Y:S01]  /*0330*/  UIADD3 UR16, UPT, UPT, UR9, -UR12, URZ ;  /* 0x8000000c09107290 */ /* 0x000fe2000fffe0ff */
[----:B------:R-:W-:Y:S01]  /*0340*/  BAR.SYNC.DEFER_BLOCKING 0x0 ;  /* 0x0000000000007b1d */ /* 0x000fe20000010000 */
[----:B0-----:R-:W-:Y:S02]  /*0350*/  ISETP.GE.AND P0, PT, R29, UR8, PT ;  /* 0x000000081d007c0c */ /* 0x001fe4000bf06270 */
[----:B------:R-:W-:-:S11]  /*0360*/  UIADD3 UR8, UPT, UPT, UR16, -0x2, URZ ;  /* 0xfffffffe10087890 */ /* 0x000fd6000fffe0ff */
[----:B------:R-:W-:Y:S05]  /*0370*/  @P0 BRA `(.L_x_5) ;  /* 0x0000002000ec0947 */ /* 0x000fea0003800000 */
[----:B------:R-:W-:Y:S02]  /*0380*/  MOV R27, UR16 ;  /* 0x00000010001b7c02 */ /* 0x000fe40008000f00 */
[----:B------:R-:W-:Y:S02]  /*0390*/  MOV R0, UR9 ;  /* 0x0000000900007c02 */ /* 0x000fe40008000f00 */
[----:B------:R-:W-:Y:S02]  /*03a0*/  MOV R26, UR12 ;  /* 0x0000000c001a7c02 */ /* 0x000fe40008000f00 */
[----:B------:R-:W-:Y:S02]  /*03b0*/  VIADDMNMX R27, R0, 0xffffffff, R27, !PT ;  /* 0xffffffff001b7846 */ /* 0x000fe4000780011b */
[----:B------:R-:W-:Y:S02]  /*03c0*/  MOV R24, UR8 ;  /* 0x0000000800187c02 */ /* 0x000fe40008000f00 */
[----:B------:R-:W-:-:S02]  /*03d0*/  IADD3 R26, PT, PT, R26, UR5, R27 ;  /* 0x000000051a1a7c10 */ /* 0x000fc4000fffe01b */
[----:B------:R-:W-:Y:S02]  /*03e0*/  LOP3.LUT R2, R27, 0x3, RZ, 0xc0, !PT ;  /* 0x000000031b027812 */ /* 0x000fe400078ec0ff */
[----:B------:R-:W-:Y:S02]  /*03f0*/  IADD3 R0, PT, PT, -R26, UR10, RZ ;  /* 0x0000000a1a007c10 */ /* 0x000fe4000fffe1ff */
[----:B------:R-:W-:Y:S02]  /*0400*/  LOP3.LUT R25, RZ, UR12, RZ, 0x33, !PT ;  /* 0x0000000cff197c12 */ /* 0x000fe4000f8e33ff */
[----:B------:R-:W-:Y:S02]  /*0410*/  MOV R7, UR17 ;  /* 0x0000001100077c02 */ /* 0x000fe40008000f00 */
[----:B------:R-:W-:Y:S02]  /*0420*/  LEA.HI R24, R24, 0x1, RZ, 0x1e ;  /* 0x0000000118187811 */ /* 0x000fe400078ff0ff */
[----:B------:R-:W-:-:S02]  /*0430*/  IADD3 R26, PT, PT, R26, -UR10, RZ ;  /* 0x8000000a1a1a7c10 */ /* 0x000fc4000fffe0ff */
[----:B------:R-:W-:Y:S02]  /*0440*/  ISETP.NE.AND P3, PT, R2, 0x1, PT ;  /* 0x000000010200780c */ /* 0x000fe40003f65270 */
[----:B------:R-:W-:Y:S02]  /*0450*/  ISETP.GT.U32.AND P4, PT, R0, -0x4, PT ;  /* 0xfffffffc0000780c */ /* 0x000fe40003f84070 */
[----:B------:R-:W-:Y:S02]  /*0460*/  MOV R28, R29 ;  /* 0x0000001d001c7202 */ /* 0x000fe40000000f00 */
[----:B------:R-:W-:Y:S02]  /*0470*/  IADD3 R25, PT, PT, R25, UR10, RZ ;  /* 0x0000000a19197c10 */ /* 0x000fe4000fffe0ff */
[----:B------:R-:W-:Y:S02]  /*0480*/  IADD3 R7, PT, PT, R7, -UR12, RZ ;  /* 0x8000000c07077c10 */ /* 0x000fe4000fffe0ff */
[----:B------:R-:W-:-:S02]  /*0490*/  LOP3.LUT R6, R24, 0x7ffffffc, RZ, 0xc0, !PT ;  /* 0x7ffffffc18067812 */ /* 0x000fc400078ec0ff */
[----:B------:R-:W-:-:S07]  /*04a0*/  LOP3.LUT R5, R26, 0xfffffffc, RZ, 0xc0, !PT ;  /* 0xfffffffc1a057812 */ /* 0x000fce00078ec0ff */
.L_x_19:
[----:B------:R-:W0:Y:S08]  /*04b0*/  LDC R11, c[0x0][0x384] ;  /* 0x0000e100ff0b7b82 */ /* 0x000e300000000800 */
[----:B-1----:R-:W1:Y:S01]  /*04c0*/  LDC.64 R8, c[0x0][0x388] ;  /* 0x0000e200ff087b82 */ /* 0x002e620000000a00 */
[----:B0-----:R-:W-:-:S05]  /*04d0*/  IMAD R0, R11, UR6, R28 ;  /* 0x000000060b007c24 */ /* 0x001fca000f8e021c */
[----:B------:R-:W-:-:S05]  /*04e0*/  LEA R3, R0, R0, 0x1 ;  /* 0x0000000000037211 */ /* 0x000fca00078e08ff */
[----:B-1----:R-:W-:-:S05]  /*04f0*/  IMAD.WIDE R8, R3, 0x4, R8 ;  /* 0x0000000403087825 */ /* 0x002fca00078e0208 */
[----:B------:R0:W5:Y:S04]  /*0500*/  LDG.E R2, desc[UR14][R8.64] ;  /* 0x0000000e08027981 */ /* 0x000168000c1e1900 */
[----:B------:R0:W5:Y:S04]  /*0510*/  LDG.E R3, desc[UR14][R8.64+0x4] ;  /* 0x0000040e08037981 */ /* 0x000168000c1e1900 */
[----:B------:R0:W5:Y:S01]  /*0520*/  LDG.E R4, desc[UR14][R8.64+0x8] ;  /* 0x0000080e08047981 */ /* 0x000162000c1e1900 */
[----:B------:R-:W-:Y:S02]  /*0530*/  ISETP.NE.AND P0, PT, R7, 0x200, PT ;  /* 0x000002000700780c */ /* 0x000fe40003f05270 */
[----:B------:R-:W-:-:S04]  /*0540*/  IADD3 R28, PT, PT, R28, UR7, RZ ;  /* 0x000000071c1c7c10 */ /* 0x000fc8000fffe0ff */
[----:B------:R-:W-:-:S07]  /*0550*/  ISETP.GE.AND P5, PT, R28, R11, PT ;  /* 0x0000000b1c00720c */ /* 0x000fce0003fa6270 */
[----:B0-----:R-:W-:Y:S06]  /*0560*/  @P0 BRA `(.L_x_6) ;  /* 0x0000000400680947 */ /* 0x001fec0003800000 */
[----:B------:R-:W0:Y:S01]  /*0570*/  S2R R9, SR_CgaCtaId ;  /* 0x0000000000097919 */ /* 0x000e220000008800 */
[----:B------:R-:W-:Y:S01]  /*0580*/  MOV R30, 0x400 ;  /* 0x00000400001e7802 */ /* 0x000fe20000000f00 */
[----:B------:R-:W-:Y:S01]  /*0590*/  HFMA2 R31, -RZ, RZ, 0, 0 ;  /* 0x00000000ff1f7431 */ /* 0x000fe200000001ff */
[----:B------:R-:W-:Y:S02]  /*05a0*/  CS2R R32, SRZ ;  /* 0x0000000000207805 */ /* 0x000fe4000001ff00 */
[----:B0-----:R-:W-:-:S07]  /*05b0*/  LEA R30, R9, R30, 0x18 ;  /* 0x0000001e091e7211 */ /* 0x001fce00078ec0ff */
.L_x_7:
[----:B------:R-:W-:-:S05]  /*05c0*/  IMAD R34, R33, 0xc, R30 ;  /* 0x0000000c21227824 */ /* 0x000fca00078e021e */
[----:B------:R-:W0:Y:S04]  /*05d0*/  LDS.128 R12, [R34] ;  /* 0x00000000220c7984 */ /* 0x000e280000000c00 */
[----:B------:R-:W1:Y:S04]  /*05e0*/  LDS.128 R16, [R34+0x10] ;  /* 0x0000100022107984 */ /* 0x000e680000000c00 */
[----:B------:R-:W2:Y:S01]  /*05f0*/  LDS.128 R8, [R34+0x20] ;  /* 0x0000200022087984 */ /* 0x000ea20000000c00 */
[----:B0----5:R-:W-:Y:S01]  /*0600*/  FADD R13, -R3, R13 ;  /* 0x0000000d030d7221 */ /* 0x021fe20000000100 */
[----:B------:R-:W-:Y:S01]  /*0610*/  FADD R12, -R2, R12 ;  /* 0x0000000c020c7221 */ /* 0x000fe20000000100 */
[----:B------:R-:W-:-:S02]  /*0620*/  FADD R14, -R4, R14 ;  /* 0x0000000e040e7221 */ /* 0x000fc40000000100 */
[----:B------:R-:W-:Y:S01]  /*0630*/  FMUL R13, R13, R13 ;  /* 0x0000000d0d0d7220 */ /* 0x000fe20000400000 */
[C---:B-1----:R-:W-:Y:S01]  /*0640*/  FADD R19, -R3.reuse, R19 ;  /* 0x0000001303137221 */ /* 0x042fe20000000100 */
[----:B------:R-:W-:Y:S01]  /*0650*/  FADD R18, -R2, R18 ;  /* 0x0000001202127221 */ /* 0x000fe20000000100 */
[----:B------:R-:W-:Y:S01]  /*0660*/  FADD R17, -R4, R17 ;  /* 0x0000001104117221 */ /* 0x000fe20000000100 */
[----:B------:R-:W-:Y:S01]  /*0670*/  FFMA R13, R12, R12, R13 ;  /* 0x0000000c0c0d7223 */ /* 0x000fe2000000000d */
[----:B------:R-:W-:Y:S01]  /*0680*/  FADD R12, -R3, R16 ;  /* 0x00000010030c7221 */ /* 0x000fe20000000100 */
[----:B------:R-:W-:Y:S01]  /*0690*/  FADD R16, -R2, R15 ;  /* 0x0000000f02107221 */ /* 0x000fe20000000100 */
[----:B------:R-:W-:Y:S01]  /*06a0*/  FMUL R19, R19, R19 ;  /* 0x0000001313137220 */ /* 0x000fe20000400000 */
[----:B------:R-:W-:Y:S01]  /*06b0*/  FFMA R21, R14, R14, R13 ;  /* 0x0000000e0e157223 */ /* 0x000fe2000000000d */
[----:B------:R-:W-:Y:S01]  /*06c0*/  FMUL R23, R12, R12 ;  /* 0x0000000c0c177220 */ /* 0x000fe20000400000 */
[----:B--2---:R-:W-:Y:S01]  /*06d0*/  FADD R22, -R3, R10 ;  /* 0x0000000a03167221 */ /* 0x004fe20000000100 */
[----:B------:R-:W0:Y:S01]  /*06e0*/  LDS.128 R12, [R34+0x30] ;  /* 0x00003000220c7984 */ /* 0x000e220000000c00 */
[----:B------:R-:W-:Y:S01]  /*06f0*/  FADD R10, -R2, R9 ;  /* 0x00000009020a7221 */ /* 0x000fe20000000100 */
[----:B------:R-:W-:Y:S01]  /*0700*/  FSETP.GEU.AND P0, PT, R21, R32, PT ;  /* 0x000000201500720b */ /* 0x000fe20003f0e000 */
[----:B------:R-:W-:Y:S01]  /*0710*/  FFMA R16, R16, R16, R23 ;  /* 0x0000001010107223 */ /* 0x000fe20000000017 */
[----:B------:R-:W-:Y:S01]  /*0720*/  FMUL R23, R22, R22 ;  /* 0x0000001616177220 */ /* 0x000fe20000400000 */
[----:B------:R-:W-:Y:S01]  /*0730*/  FADD R35, -R4, R8 ;  /* 0x0000000804237221 */ /* 0x000fe20000000100 */
[----:B------:R-:W-:Y:S01]  /*0740*/  ISETP.EQ.OR P0, PT, R33, RZ, !P0 ;  /* 0x000000ff2100720c */ /* 0x000fe20004702670 */
[----:B------:R-:W-:Y:S01]  /*0750*/  FFMA R20, R17, R17, R16 ;  /* 0x0000001111147223 */ /* 0x000fe20000000010 */
[----:B------:R-:W-:Y:S01]  /*0760*/  FFMA R10, R10, R10, R23 ;  /* 0x0000000a0a0a7223 */ /* 0x000fe20000000017 */
[----:B------:R-:W-:Y:S01]  /*0770*/  FADD R11, -R4, R11 ;  /* 0x0000000b040b7221 */ /* 0x000fe20000000100 */
[----:B------:R-:W-:Y:S01]  /*0780*/  FSEL R21, R21, R32, P0 ;  /* 0x0000002015157208 */ /* 0x000fe20000000000 */
[----:B------:R-:W-:-:S02]  /*0790*/  FFMA R32, R18, R18, R19 ;  /* 0x0000001212207223 */ /* 0x000fc40000000013 */
[----:B------:R-:W1:Y:S01]  /*07a0*/  LDS.128 R16, [R34+0x40] ;  /* 0x0000400022107984 */ /* 0x000e620000000c00 */
[C---:B------:R-:W-:Y:S01]  /*07b0*/  FSETP.GEU.AND P6, PT, R20.reuse, R21, PT ;  /* 0x000000151400720b */ /* 0x040fe20003fce000 */
[----:B------:R-:W-:Y:S01]  /*07c0*/  FFMA R32, R35, R35, R32 ;  /* 0x0000002323207223 */ /* 0x000fe20000000020 */
[----:B------:R-:W-:Y:S01]  /*07d0*/  FFMA R11, R11, R11, R10 ;  /* 0x0000000b0b0b7223 */ /* 0x000fe2000000000a */
[----:B------:R-:W-:Y:S02]  /*07e0*/  IADD3 R10, PT, PT, R33, UR5, RZ ;  /* 0x00000005210a7c10 */ /* 0x000fe4000fffe0ff */
[----:B------:R-:W-:Y:S02]  /*07f0*/  FSEL R9, R20, R21, !P6 ;  /* 0x0000001514097208 */ /* 0x000fe40007000000 */
[----:B------:R-:W2:Y:S01]  /*0800*/  LDS.128 R20, [R34+0x50] ;  /* 0x0000500022147984 */ /* 0x000ea20000000c00 */
[----:B------:R-:W-:Y:S02]  /*0810*/  SEL R31, R10, R31, P0 ;  /* 0x0000001f0a1f7207 */ /* 0x000fe40000000000 */
[----:B------:R-:W-:-:S02]  /*0820*/  FSETP.GEU.AND P2, PT, R32, R9, PT ;  /* 0x000000092000720b */ /* 0x000fc40003f4e000 */
[----:B------:R-:W-:Y:S02]  /*0830*/  IADD3 R33, PT, PT, R33, 0x8, RZ ;  /* 0x0000000821217810 */ /* 0x000fe40007ffe0ff */
[----:B------:R-:W-:Y:S02]  /*0840*/  FSEL R8, R32, R9, !P2 ;  /* 0x0000000920087208 */ /* 0x000fe40005000000 */
[----:B------:R-:W-:Y:S02]  /*0850*/  @!P6 IADD3 R31, PT, PT, R10, 0x1, RZ ;  /* 0x000000010a1fe810 */ /* 0x000fe40007ffe0ff */
[----:B------:R-:W-:-:S04]  /*0860*/  FSETP.GEU.AND P1, PT, R11, R8, PT ;  /* 0x000000080b00720b */ /* 0x000fc80003f2e000 */
[----:B------:R-:W-:Y:S02]  /*0870*/  FSEL R8, R11, R8, !P1 ;  /* 0x000000080b087208 */ /* 0x000fe40004800000 */
[----:B------:R-:W-:Y:S01]  /*0880*/  @!P2 IADD3 R31, PT, PT, R10, 0x2, RZ ;  /* 0x000000020a1fa810 */ /* 0x000fe20007ffe0ff */
[----:B0-----:R-:W-:Y:S01]  /*0890*/  FADD R13, -R3, R13 ;  /* 0x0000000d030d7221 */ /* 0x001fe20000000100 */
[----:B------:R-:W-:Y:S01]  /*08a0*/  FADD R12, -R2, R12 ;  /* 0x0000000c020c7221 */ /* 0x000fe20000000100 */
[----:B------:R-:W-:Y:S01]  /*08b0*/  FADD R14, -R4, R14 ;  /* 0x0000000e040e7221 */ /* 0x000fe20000000100 */
[----:B------:R-:W-:Y:S01]  /*08c0*/  FADD R15, -R2, R15 ;  /* 0x0000000f020f7221 */ /* 0x000fe20000000100 */
[----:B------:R-:W-:Y:S02]  /*08d0*/  FMUL R13, R13, R13 ;  /* 0x0000000d0d0d7220 */ /* 0x000fe40000400000 */
[----:B------:R-:W-:Y:S02]  /*08e0*/  @!P1 IADD3 R31, PT, PT, R10, 0x3, RZ ;  /* 0x000000030a1f9810 */ /* 0x000fe40007ffe0ff */
[----:B------:R-:W-:-:S04]  /*08f0*/  FFMA R13, R12, R12, R13 ;  /* 0x0000000c0c0d7223 */ /* 0x000fc8000000000d */
[----:B------:R-:W-:Y:S01]  /*0900*/  FFMA R13, R14, R14, R13 ;  /* 0x0000000e0e0d7223 */ /* 0x000fe2000000000d */
[C---:B-1----:R-:W-:Y:S01]  /*0910*/  FADD R16, -R3.reuse, R16 ;  /* 0x0000001003107221 */ /* 0x042fe20000000100 */
[----:B------:R-:W-:Y:S01]  /*0920*/  FADD R17, -R4, R17 ;  /* 0x0000001104117221 */ /* 0x000fe20000000100 */
[----:B------:R-:W-:Y:S01]  /*0930*/  FADD R19, -R3, R19 ;  /* 0x0000001303137221 */ /* 0x000fe20000000100 */
[----:B------:R-:W-:Y:S01]  /*0940*/  FADD R18, -R2, R18 ;  /* 0x0000001202127221 */ /* 0x000fe20000000100 */
[----:B------:R-:W-:Y:S01]  /*0950*/  FMUL R16, R16, R16 ;  /* 0x0000001010107220 */ /* 0x000fe20000400000 */
[-C--:B------:R-:W-:Y:S01]  /*0960*/  FSETP.GEU.AND P0, PT, R13, R8.reuse, PT ;  /* 0x000000080d00720b */ /* 0x080fe20003f0e000 */
[----:B------:R-:W-:Y:S02]  /*0970*/  FMUL R19, R19, R19 ;  /* 0x0000001313137220 */ /* 0x000fe40000400000 */
[----:B------:R-:W-:Y:S01]  /*0980*/  FFMA R16, R15, R15, R16 ;  /* 0x0000000f0f107223 */ /* 0x000fe20000000010 */
[----:B------:R-:W-:Y:S01]  /*0990*/  FSEL R8, R13, R8, !P0 ;  /* 0x000000080d087208 */ /* 0x000fe20004000000 */
[----:B------:R-:W-:Y:S01]  /*09a0*/  FFMA R19, R18, R18, R19 ;  /* 0x0000001212137223 */ /* 0x000fe20000000013 */
[----:B--2---:R-:W-:Y:S01]  /*09b0*/  FADD R20, -R4, R20 ;  /* 0x0000001404147221 */ /* 0x004fe20000000100 */
[----:B------:R-:W-:Y:S01]  /*09c0*/  FFMA R17, R17, R17, R16 ;  /* 0x0000001111117223 */ /* 0x000fe20000000010 */
[----:B------:R-:W-:Y:S01]  /*09d0*/  FADD R22, -R3, R22 ;  /* 0x0000001603167221 */ /* 0x000fe20000000100 */
[----:B------:R-:W-:Y:S01]  /*09e0*/  FADD R21, -R2, R21 ;  /* 0x0000001502157221 */ /* 0x000fe20000000100 */
[----:B------:R-:W-:Y:S01]  /*09f0*/  FFMA R19, R20, R20, R19 ;  /* 0x0000001414137223 */ /* 0x000fe20000000013 */
[----:B------:R-:W-:Y:S01]  /*0a00*/  FADD R23, -R4, R23 ;  /* 0x0000001704177221 */ /* 0x000fe20000000100 */
[----:B------:R-:W-:Y:S01]  /*0a10*/  FSETP.GEU.AND P6, PT, R17, R8, PT ;  /* 0x000000081100720b */ /* 0x000fe20003fce000 */
[----:B------:R-:W-:Y:S01]  /*0a20*/  FMUL R22, R22, R22 ;  /* 0x0000001616167220 */ /* 0x000fe20000400000 */
[----:B------:R-:W-:-:S02]  /*0a30*/  @!P0 IADD3 R31, PT, PT, R10, 0x4, RZ ;  /* 0x000000040a1f8810 */ /* 0x000fc40007ffe0ff */
[----:B------:R-:W-:Y:S01]  /*0a40*/  FSEL R8, R17, R8, !P6 ;  /* 0x0000000811087208 */ /* 0x000fe20007000000 */
[----:B------:R-:W-:Y:S01]  /*0a50*/  FFMA R22, R21, R21, R22 ;  /* 0x0000001515167223 */ /* 0x000fe20000000016 */
[----:B------:R-:W-:Y:S02]  /*0a60*/  ISETP.GE.U32.AND P0, PT, R33, 0x200, PT ;  /* 0x000002002100780c */ /* 0x000fe40003f06070 */
[----:B------:R-:W-:Y:S01]  /*0a70*/  FSETP.GEU.AND P2, PT, R19, R8, PT ;  /* 0x000000081300720b */ /* 0x000fe20003f4e000 */
[----:B------:R-:W-:-:S03]  /*0a80*/  FFMA R23, R23, R23, R22 ;  /* 0x0000001717177223 */ /* 0x000fc60000000016 */
[----:B------:R-:W-:Y:S02]  /*0a90*/  FSEL R8, R19, R8, !P2 ;  /* 0x0000000813087208 */ /* 0x000fe40005000000 */
[----:B------:R-:W-:Y:S02]  /*0aa0*/  @!P6 IADD3 R31, PT, PT, R10, 0x5, RZ ;  /* 0x000000050a1fe810 */ /* 0x000fe40007ffe0ff */
[----:B------:R-:W-:-:S04]  /*0ab0*/  FSETP.GEU.AND P1, PT, R23, R8, PT ;  /* 0x000000081700720b */ /* 0x000fc80003f2e000 */
[----:B------:R-:W-:Y:S02]  /*0ac0*/  FSEL R32, R23, R8, !P1 ;  /* 0x0000000817207208 */ /* 0x000fe40004800000 */
[----:B------:R-:W-:-:S07]  /*0ad0*/  @!P2 IADD3 R31, PT, PT, R10, 0x6, RZ ;  /* 0x000000060a1fa810 */ /* 0x000fce0007ffe0ff */
[----:B------:R-:W-:Y:S01]  /*0ae0*/  @!P1 IADD3 R31, PT, PT, R10, 0x7, RZ ;  /* 0x000000070a1f9810 */ /* 0x000fe20007ffe0ff */
[----:B------:R-:W-:Y:S06]  /*0af0*/  @!P0 BRA `(.L_x_7) ;  /* 0xfffffff800b08947 */ /* 0x000fec000383ffff */
[----:B------:R-:W-:Y:S05]  /*0b00*/  BRA `(.L_x_8) ;  /* 0x0000001000e47947 */ /* 0x000fea0003800000 */
.L_x_6:
[----:B------:R-:W-:Y:S01]  /*0b10*/  ISETP.GE.AND P0, PT, R7, 0x1, PT ;  /* 0x000000010700780c */ /* 0x000fe20003f06270 */
[----:B------:R-:W-:Y:S01]  /*0b20*/  HFMA2 R31, -RZ, RZ, 0, 0 ;  /* 0x00000000ff1f7431 */ /* 0x000fe200000001ff */
[----:B------:R-:W-:-:S11]  /*0b30*/  MOV R32, RZ ;  /* 0x000000ff00207202 */ /* 0x000fd60000000f00 */
[----:B------:R-:W-:Y:S05]  /*0b40*/  @!P0 BRA `(.L_x_8) ;  /* 0x0000001000d48947 */ /* 0x000fea0003800000 */
[----:B------:R-:W-:Y:S01]  /*0b50*/  UISETP.GE.U32.AND UP0, UPT, UR8, 0xc, UPT ;  /* 0x0000000c0800788c */ /* 0x000fe2000bf06070 */
[----:B------:R-:W-:Y:S02]  /*0b60*/  LOP3.LUT P1, RZ, R24, 0x3, RZ, 0xc0, !PT ;  /* 0x0000000318ff7812 */ /* 0x000fe4000782c0ff */
[----:B------:R-:W-:Y:S02]  /*0b70*/  CS2R R30, SRZ ;  /* 0x00000000001e7805 */ /* 0x000fe4000001ff00 */
[----:B------:R-:W-:-:S04]  /*0b80*/  MOV R32, RZ ;  /* 0x000000ff00207202 */ /* 0x000fc80000000f00 */
[----:B------:R-:W-:Y:S05]  /*0b90*/  BRA.U !UP0, `(.L_x_9) ;  /* 0x0000000908a47547 */ /* 0x000fea000b800000 */
[----:B------:R-:W0:Y:S01]  /*0ba0*/  S2R R8, SR_CgaCtaId ;  /* 0x0000000000087919 */ /* 0x000e220000008800 */
[----:B------:R-:W-:Y:S01]  /*0bb0*/  MOV R33, 0x400 ;  /* 0x0000040000217802 */ /* 0x000fe20000000f00 */
[----:B------:R-:W-:Y:S01]  /*0bc0*/  HFMA2 R30, -RZ, RZ, 0, 0 ;  /* 0x00000000ff1e7431 */ /* 0x000fe200000001ff */
[----:B------:R-:W-:Y:S02]  /*0bd0*/  MOV R32, RZ ;  /* 0x000000ff00207202 */ /* 0x000fe40000000f00 */
[----:B------:R-:W-:Y:S02]  /*0be0*/  MOV R35, RZ ;  /* 0x000000ff00237202 */ /* 0x000fe40000000f00 */
[----:B0-----:R-:W-:-:S07]  /*0bf0*/  LEA R33, R8, R33, 0x18 ;  /* 0x0000002108217211 */ /* 0x001fce00078ec0ff */
.L_x_10:
[----:B------:R-:W-:Y:S01]  /*0c00*/  IMAD R34, R30, 0xc, R33 ;  /* 0x0000000c1e227824 */ /* 0x000fe200078e0221 */
[----:B------:R-:W-:-:S04]  /*0c10*/  IADD3 R35, PT, PT, R35, 0x4, RZ ;  /* 0x0000000423237810 */ /* 0x000fc80007ffe0ff */
[----:B------:R-:W0:Y:S04]  /*0c20*/  LDS.128 R16, [R34] ;  /* 0x0000000022107984 */ /* 0x000e280000000c00 */
[----:B------:R-:W1:Y:S04]  /*0c30*/  LDS.128 R20, [R34+0x10] ;  /* 0x0000100022147984 */ /* 0x000e680000000c00 */
[----:B------:R-:W2:Y:S04]  /*0c40*/  LDS.128 R8, [R34+0x20] ;  /* 0x0000200022087984 */ /* 0x000ea80000000c00 */
[----:B------:R-:W3:Y:S01]  /*0c50*/  LDS.128 R12, [R34+0x30] ;  /* 0x00003000220c7984 */ /* 0x000ee20000000c00 */
[----:B0----5:R-:W-:Y:S01]  /*0c60*/  FADD R17, -R3, R17 ;  /* 0x0000001103117221 */ /* 0x021fe20000000100 */
[----:B------:R-:W-:Y:S01]  /*0c70*/  FADD R16, -R2, R16 ;  /* 0x0000001002107221 */ /* 0x000fe20000000100 */
[----:B------:R-:W-:Y:S01]  /*0c80*/  FADD R18, -R4, R18 ;  /* 0x0000001204127221 */ /* 0x000fe20000000100 */
[----:B------:R-:W-:Y:S01]  /*0c90*/  FADD R19, -R2, R19 ;  /* 0x0000001302137221 */ /* 0x000fe20000000100 */
[----:B------:R-:W-:Y:S01]  /*0ca0*/  FMUL R17, R17, R17 ;  /* 0x0000001111117220 */ /* 0x000fe20000400000 */
[C---:B-1----:R-:W-:Y:S01]  /*0cb0*/  FADD R20, -R3.reuse, R20 ;  /* 0x0000001403147221 */ /* 0x042fe20000000100 */
[----:B------:R-:W-:Y:S01]  /*0cc0*/  FADD R21, -R4, R21 ;  /* 0x0000001504157221 */ /* 0x000fe20000000100 */
[----:B------:R-:W-:Y:S01]  /*0cd0*/  FADD R23, -R3, R23 ;  /* 0x0000001703177221 */ /* 0x000fe20000000100 */
[----:B------:R-:W-:Y:S01]  /*0ce0*/  FFMA R17, R16, R16, R17 ;  /* 0x0000001010117223 */ /* 0x000fe20000000011 */
[----:B------:R-:W-:Y:S01]  /*0cf0*/  FMUL R20, R20, R20 ;  /* 0x0000001414147220 */ /* 0x000fe20000400000 */
[----:B------:R-:W-:Y:S01]  /*0d00*/  FADD R22, -R2, R22 ;  /* 0x0000001602167221 */ /* 0x000fe20000000100 */
[----:B------:R-:W-:Y:S01]  /*0d10*/  FMUL R23, R23, R23 ;  /* 0x0000001717177220 */ /* 0x000fe20000400000 */
[----:B------:R-:W-:Y:S01]  /*0d20*/  FFMA R17, R18, R18, R17 ;  /* 0x0000001212117223 */ /* 0x000fe20000000011 */
[----:B------:R-:W-:Y:S01]  /*0d30*/  FFMA R20, R19, R19, R20 ;  /* 0x0000001313147223 */ /* 0x000fe20000000014 */
[----:B--2---:R-:W-:Y:S01]  /*0d40*/  FADD R10, -R3, R10 ;  /* 0x0000000a030a7221 */ /* 0x004fe20000000100 */
[----:B------:R-:W-:Y:S01]  /*0d50*/  FFMA R23, R22, R22, R23 ;  /* 0x0000001616177223 */ /* 0x000fe20000000017 */
[----:B------:R-:W-:Y:S01]  /*0d60*/  FADD R8, -R4, R8 ;  /* 0x0000000804087221 */ /* 0x000fe20000000100 */
[----:B------:R-:W-:Y:S01]  /*0d70*/  FSETP.GEU.AND P0, PT, R17, R32, PT ;  /* 0x000000201100720b */ /* 0x000fe20003f0e000 */
[----:B------:R-:W-:Y:S01]  /*0d80*/  FFMA R21, R21, R21, R20 ;  /* 0x0000001515157223 */ /* 0x000fe20000000014 */
[----:B------:R-:W-:Y:S01]  /*0d90*/  FADD R9, -R2, R9 ;  /* 0x0000000902097221 */ /* 0x000fe20000000100 */
[----:B------:R-:W-:Y:S01]  /*0da0*/  FMUL R10, R10, R10 ;  /* 0x0000000a0a0a7220 */ /* 0x000fe20000400000 */
[----:B------:R-:W-:Y:S01]  /*0db0*/  ISETP.EQ.OR P0, PT, R30, RZ, !P0 ;  /* 0x000000ff1e00720c */ /* 0x000fe20004702670 */
[----:B---3--:R-:W-:Y:S01]  /*0dc0*/  FADD R13, -R3, R13 ;  /* 0x0000000d030d7221 */ /* 0x008fe20000000100 */
[C---:B------:R-:W-:Y:S01]  /*0dd0*/  FADD R11, -R4.reuse, R11 ;  /* 0x0000000b040b7221 */ /* 0x040fe20000000100 */
[----:B------:R-:W-:Y:S01]  /*0de0*/  FFMA R10, R9, R9, R10 ;  /* 0x00000009090a7223 */ /* 0x000fe2000000000a */
[----:B------:R-:W-:Y:S01]  /*0df0*/  FSEL R32, R17, R32, P0 ;  /* 0x0000002011207208 */ /* 0x000fe20000000000 */
[----:B------:R-:W-:Y:S01]  /*0e00*/  FMUL R13, R13, R13 ;  /* 0x0000000d0d0d7220 */ /* 0x000fe20000400000 */
[----:B------:R-:W0:Y:S01]  /*0e10*/  LDS.128 R16, [R34+0x40] ;  /* 0x0000400022107984 */ /* 0x000e220000000c00 */
[----:B------:R-:W-:Y:S01]  /*0e20*/  FADD R14, -R4, R14 ;  /* 0x0000000e040e7221 */ /* 0x000fe20000000100 */
[----:B------:R-:W-:Y:S01]  /*0e30*/  FSETP.GEU.AND P6, PT, R21, R32, PT ;  /* 0x000000201500720b */ /* 0x000fe20003fce000 */
[----:B------:R-:W-:-:S03]  /*0e40*/  FADD R15, -R2, R15 ;  /* 0x0000000f020f7221 */ /* 0x000fc60000000100 */
[----:B------:R-:W-:Y:S01]  /*0e50*/  FSEL R32, R21, R32, !P6 ;  /* 0x0000002015207208 */ /* 0x000fe20007000000 */
[----:B------:R-:W-:Y:S01]  /*0e60*/  FFMA R21, R8, R8, R23 ;  /* 0x0000000808157223 */ /* 0x000fe20000000017 */
[----:B------:R-:W-:Y:S01]  /*0e70*/  FADD R8, -R2, R12 ;  /* 0x0000000c02087221 */ /* 0x000fe20000000100 */
[----:B------:R-:W-:-:S03]  /*0e80*/  FFMA R12, R11, R11, R10 ;  /* 0x0000000b0b0c7223 */ /* 0x000fc6000000000a */
[C---:B------:R-:W-:Y:S01]  /*0e90*/  FSETP.GEU.AND P2, PT, R21.reuse, R32, PT ;  /* 0x000000201500720b */ /* 0x040fe20003f4e000 */
[----:B------:R-:W-:Y:S02]  /*0ea0*/  FFMA R13, R8, R8, R13 ;  /* 0x00000008080d7223 */ /* 0x000fe4000000000d */
[----:B------:R-:W1:Y:S01]  /*0eb0*/  LDS.128 R8, [R34+0x50] ;  /* 0x0000500022087984 */ /* 0x000e620000000c00 */
[----:B------:R-:W-:Y:S01]  /*0ec0*/  FSEL R21, R21, R32, !P2 ;  /* 0x0000002015157208 */ /* 0x000fe20005000000 */
[----:B------:R-:W-:Y:S01]  /*0ed0*/  FFMA R13, R14, R14, R13 ;  /* 0x0000000e0e0d7223 */ /* 0x000fe2000000000d */
[C---:B------:R-:W-:Y:S02]  /*0ee0*/  IADD3 R32, PT, PT, R30.reuse, UR5, RZ ;  /* 0x000000051e207c10 */ /* 0x040fe4000fffe0ff */
[----:B------:R-:W-:Y:S02]  /*0ef0*/  IADD3 R30, PT, PT, R30, 0x10, RZ ;  /* 0x000000101e1e7810 */ /* 0x000fe40007ffe0ff */
[----:B------:R-:W-:-:S02]  /*0f00*/  SEL R31, R32, R31, P0 ;  /* 0x0000001f201f7207 */ /* 0x000fc40000000000 */
[-C--:B------:R-:W-:Y:S02]  /*0f10*/  FSETP.GEU.AND P0, PT, R12, R21.reuse, PT ;  /* 0x000000150c00720b */ /* 0x080fe40003f0e000 */
[----:B------:R-:W-:Y:S02]  /*0f20*/  @!P6 IADD3 R31, PT, PT, R32, 0x1, RZ ;  /* 0x00000001201fe810 */ /* 0x000fe40007ffe0ff */
[----:B------:R-:W-:Y:S02]  /*0f30*/  FSEL R12, R12, R21, !P0 ;  /* 0x000000150c0c7208 */ /* 0x000fe40004000000 */
[----:B------:R-:W-:Y:S02]  /*0f40*/  @!P2 IADD3 R31, PT, PT, R32, 0x2, RZ ;  /* 0x00000002201fa810 */ /* 0x000fe40007ffe0ff */
[----:B------:R-:W-:-:S04]  /*0f50*/  FSETP.GEU.AND P6, PT, R13, R12, PT ;  /* 0x0000000c0d00720b */ /* 0x000fc80003fce000 */
[----:B------:R-:W-:Y:S02]  /*0f60*/  FSEL R20, R13, R12, !P6 ;  /* 0x0000000c0d147208 */ /* 0x000fe40007000000 */
[----:B------:R-:W-:Y:S01]  /*0f70*/  @!P0 IADD3 R31, PT, PT, R32, 0x3, RZ ;  /* 0x00000003201f8810 */ /* 0x000fe20007ffe0ff */
[C---:B0-----:R-:W-:Y:S01]  /*0f80*/  FADD R16, -R3.reuse, R16 ;  /* 0x0000001003107221 */ /* 0x041fe20000000100 */
[----:B------:R-:W-:Y:S01]  /*0f90*/  FADD R19, -R3, R19 ;  /* 0x0000001303137221 */ /* 0x000fe20000000100 */
[----:B------:R-:W-:Y:S01]  /*0fa0*/  FADD R17, -R4, R17 ;  /* 0x0000001104117221 */ /* 0x000fe20000000100 */
[----:B------:R-:W-:Y:S01]  /*0fb0*/  FADD R18, -R2, R18 ;  /* 0x0000001202127221 */ /* 0x000fe20000000100 */
[----:B------:R-:W-:Y:S01]  /*0fc0*/  FMUL R16, R16, R16 ;  /* 0x0000001010107220 */ /* 0x000fe20000400000 */
[----:B------:R-:W-:Y:S01]  /*0fd0*/  FMUL R19, R19, R19 ;  /* 0x0000001313137220 */ /* 0x000fe20000400000 */
[----:B------:R-:W-:Y:S02]  /*0fe0*/  @!P6 IADD3 R31, PT, PT, R32, 0x4, RZ ;  /* 0x00000004201fe810 */ /* 0x000fe40007ffe0ff */
[----:B------:R-:W-:Y:S01]  /*0ff0*/  FFMA R16, R15, R15, R16 ;  /* 0x0000000f0f107223 */ /* 0x000fe20000000010 */
[----:B------:R-:W-:Y:S01]  /*1000*/  FFMA R23, R18, R18, R19 ;  /* 0x0000001212177223 */ /* 0x000fe20000000013 */
[----:B------:R-:W0:Y:S02]  /*1010*/  LDS.128 R12, [R34+0x70] ;  /* 0x00007000220c7984 */ /* 0x000e240000000c00 */
[----:B------:R-:W-:-:S02]  /*1020*/  FFMA R21, R17, R17, R16 ;  /* 0x0000001111157223 */ /* 0x000fc40000000010 */
[----:B------:R-:W2:Y:S01]  /*1030*/  LDS.128 R16, [R34+0x60] ;  /* 0x0000600022107984 */ /* 0x000ea20000000c00 */
[----:B-1----:R-:W-:Y:S01]  /*1040*/  FADD R8, -R4, R8 ;  /* 0x0000000804087221 */ /* 0x002fe20000000100 */
[----:B------:R-:W-:Y:S01]  /*1050*/  FADD R10, -R3, R10 ;  /* 0x0000000a030a7221 */ /* 0x000fe20000000100 */
[C---:B------:R-:W-:Y:S01]  /*1060*/  FSETP.GEU.AND P2, PT, R21.reuse, R20, PT ;  /* 0x000000141500720b */ /* 0x040fe20003f4e000 */
[----:B------:R-:W-:Y:S01]  /*1070*/  FADD R9, -R2, R9 ;  /* 0x0000000902097221 */ /* 0x000fe20000000100 */
[----:B------:R-:W-:Y:S01]  /*1080*/  FFMA R8, R8, R8, R23 ;  /* 0x0000000808087223 */ /* 0x000fe20000000017 */
[----:B------:R-:W-:Y:S01]  /*1090*/  FMUL R10, R10, R10 ;  /* 0x0000000a0a0a7220 */ /* 0x000fe20000400000 */
[----:B------:R-:W-:Y:S01]  /*10a0*/  FSEL R21, R21, R20, !P2 ;  /* 0x0000001415157208 */ /* 0x000fe20005000000 */
[----:B------:R-:W-:Y:S02]  /*10b0*/  FADD R11, -R4, R11 ;  /* 0x0000000b040b7221 */ /* 0x000fe40000000100 */
[----:B------:R-:W-:Y:S01]  /*10c0*/  FFMA R10, R9, R9, R10 ;  /* 0x00000009090a7223 */ /* 0x000fe2000000000a */
[----:B------:R-:W-:-:S03]  /*10d0*/  FSETP.GEU.AND P0, PT, R8, R21, PT ;  /* 0x000000150800720b */ /* 0x000fc60003f0e000 */
[----:B------:R-:W-:Y:S01]  /*10e0*/  FFMA R20, R11, R11, R10 ;  /* 0x0000000b0b147223 */ /* 0x000fe2000000000a */
[----:B------:R-:W-:Y:S02]  /*10f0*/  FSEL R21, R8, R21, !P0 ;  /* 0x0000001508157208 */ /* 0x000fe40004000000 */
[----:B------:R-:W1:Y:S01]  /*1100*/  LDS.128 R8, [R34+0x80] ;  /* 0x0000800022087984 */ /* 0x000e620000000c00 */
[----:B------:R-:W-:Y:S02]  /*1110*/  @!P2 IADD3 R31, PT, PT, R32, 0x5, RZ ;  /* 0x00000005201fa810 */ /* 0x000fe40007ffe0ff */
[----:B------:R-:W-:-:S04]  /*1120*/  FSETP.GEU.AND P6, PT, R20, R21, PT ;  /* 0x000000151400720b */ /* 0x000fc80003fce000 */
[----:B------:R-:W-:Y:S02]  /*1130*/  FSEL R20, R20, R21, !P6 ;  /* 0x0000001514147208 */ /* 0x000fe40007000000 */
[----:B------:R-:W-:-:S07]  /*1140*/  @!P0 IADD3 R31, PT, PT, R32, 0x6, RZ ;  /* 0x00000006201f8810 */ /* 0x000fce0007ffe0ff */
[----:B------:R-:W-:Y:S01]  /*1150*/  @!P6 IADD3 R31, PT, PT, R32, 0x7, RZ ;  /* 0x00000007201fe810 */ /* 0x000fe20007ffe0ff */
[C---:B0-----:R-:W-:Y:S01]  /*1160*/  FADD R12, -R3.reuse, R12 ;  /* 0x0000000c030c7221 */ /* 0x041fe20000000100 */
[C---:B------:R-:W-:Y:S01]  /*1170*/  FADD R15, -R3.reuse, R15 ;  /* 0x0000000f030f7221 */ /* 0x040fe20000000100 */
[C---:B------:R-:W-:Y:S01]  /*1180*/  FADD R14, -R2.reuse, R14 ;  /* 0x0000000e020e7221 */ /* 0x040fe20000000100 */
[----:B--2---:R-:W-:Y:S01]  /*1190*/  FADD R17, -R3, R17 ;  /* 0x0000001103117221 */ /* 0x004fe20000000100 */
[C---:B------:R-:W-:Y:S01]  /*11a0*/  FADD R16, -R2.reuse, R16 ;  /* 0x0000001002107221 */ /* 0x040fe20000000100 */
[----:B------:R-:W-:Y:S01]  /*11b0*/  FADD R19, -R2, R19 ;  /* 0x0000001302137221 */ /* 0x000fe20000000100 */
[----:B------:R-:W-:Y:S01]  /*11c0*/  FMUL R12, R12, R12 ;  /* 0x0000000c0c0c7220 */ /* 0x000fe20000400000 */
[----:B------:R-:W-:Y:S01]  /*11d0*/  FMUL R17, R17, R17 ;  /* 0x0000001111117220 */ /* 0x000fe20000400000 */
[----:B------:R-:W-:Y:S01]  /*11e0*/  FADD R18, -R4, R18 ;  /* 0x0000001204127221 */ /* 0x000fe20000000100 */
[----:B------:R-:W-:Y:S01]  /*11f0*/  FMUL R15, R15, R15 ;  /* 0x0000000f0f0f7220 */ /* 0x000fe20000400000 */
[----:B------:R-:W-:Y:S01]  /*1200*/  FFMA R19, R19, R19, R12 ;  /* 0x0000001313137223 */ /* 0x000fe2000000000c */
[----:B------:R-:W-:Y:S01]  /*1210*/  FFMA R17, R16, R16, R17 ;  /* 0x0000001010117223 */ /* 0x000fe20000000011 */
[----:B------:R-:W-:-:S03]  /*1220*/  FADD R12, -R4, R13 ;  /* 0x0000000d040c7221 */ /* 0x000fc60000000100 */
[----:B------:R-:W-:Y:S01]  /*1230*/  FFMA R13, R18, R18, R17 ;  /* 0x00000012120d7223 */ /* 0x000fe20000000011 */
[----:B------:R-:W-:Y:S02]  /*1240*/  FFMA R12, R12, R12, R19 ;  /* 0x0000000c0c0c7223 */ /* 0x000fe40000000013 */
[----:B------:R-:W0:Y:S02]  /*1250*/  LDS.128 R16, [R34+0x90] ;  /* 0x0000900022107984 */ /* 0x000e240000000c00 */
[-C--:B------:R-:W-:Y:S01]  /*1260*/  FSETP.GEU.AND P2, PT, R13, R20.reuse, PT ;  /* 0x000000140d00720b */ /* 0x080fe20003f4e000 */
[----:B-1----:R-:W-:Y:S01]  /*1270*/  FADD R21, -R3, R10 ;  /* 0x0000000a03157221 */ /* 0x002fe20000000100 */
[----:B------:R-:W-:Y:S01]  /*1280*/  FADD R10, -R2, R9 ;  /* 0x00000009020a7221 */ /* 0x000fe20000000100 */
[----:B------:R-:W-:Y:S01]  /*1290*/  FADD R9, -R4, R8 ;  /* 0x0000000804097221 */ /* 0x000fe20000000100 */
[----:B------:R-:W-:Y:S01]  /*12a0*/  FSEL R13, R13, R20, !P2 ;  /* 0x000000140d0d7208 */ /* 0x000fe20005000000 */
[----:B------:R-:W-:Y:S01]  /*12b0*/  FFMA R20, R14, R14, R15 ;  /* 0x0000000e0e147223 */ /* 0x000fe2000000000f */
[----:B------:R-:W-:Y:S01]  /*12c0*/  FMUL R21, R21, R21 ;  /* 0x0000001515157220 */ /* 0x000fe20000400000 */
[----:B------:R-:W-:Y:S01]  /*12d0*/  FADD R11, -R4, R11 ;  /* 0x0000000b040b7221 */ /* 0x000fe20000000100 */
[----:B------:R-:W-:Y:S01]  /*12e0*/  FSETP.GEU.AND P0, PT, R12, R13, PT ;  /* 0x0000000d0c00720b */ /* 0x000fe20003f0e000 */
[----:B------:R-:W-:Y:S01]  /*12f0*/  FFMA R9, R9, R9, R20 ;  /* 0x0000000909097223 */ /* 0x000fe20000000014 */
[----:B------:R-:W-:-:S02]  /*1300*/  FFMA R8, R10, R10, R21 ;  /* 0x0000000a0a087223 */ /* 0x000fc40000000015 */
[----:B------:R-:W-:Y:S01]  /*1310*/  FSEL R36, R12, R13, !P0 ;  /* 0x0000000d0c247208 */ /* 0x000fe20004000000 */
[----:B------:R-:W1:Y:S01]  /*1320*/  LDS.128 R20, [R34+0xb0] ;  /* 0x0000b00022147984 */ /* 0x000e620000000c00 */
[----:B------:R-:W-:Y:S01]  /*1330*/  FFMA R8, R11, R11, R8 ;  /* 0x0000000b0b087223 */ /* 0x000fe20000000008 */
[----:B------:R-:W-:Y:S02]  /*1340*/  @!P2 IADD3 R31, PT, PT, R32, 0x8, RZ ;  /* 0x00000008201fa810 */ /* 0x000fe40007ffe0ff */
[----:B------:R-:W2:Y:S01]  /*1350*/  LDS.128 R12, [R34+0xa0] ;  /* 0x0000a000220c7984 */ /* 0x000ea20000000c00 */
[----:B------:R-:W-:-:S03]  /*1360*/  FSETP.GEU.AND P6, PT, R9, R36, PT ;  /* 0x000000240900720b */ /* 0x000fc60003fce000 */
[----:B------:R-:W-:Y:S02]  /*1370*/  @!P0 IADD3 R31, PT, PT, R32, 0x9, RZ ;  /* 0x00000009201f8810 */ /* 0x000fe40007ffe0ff */
[----:B------:R-:W-:-:S04]  /*1380*/  FSEL R9, R9, R36, !P6 ;  /* 0x0000002409097208 */ /* 0x000fc80007000000 */
        /* <DEDUP_REMOVED lines=11> */
[----:B-1----:R-:W-:Y:S01]  /*1440*/  FADD R20, -R4, R20 ;  /* 0x0000001404147221 */ /* 0x002fe20000000100 */
[----:B------:R-:W-:-:S03]  /*1450*/  FADD R22, -R3, R22 ;  /* 0x0000001603167221 */ /* 0x000fc60000000100 */
[----:B------:R-:W-:Y:S01]  /*1460*/  FSETP.GEU.AND P0, PT, R17, R8, PT ;  /* 0x000000081100720b */ /* 0x000fe20003f0e000 */
[----:B------:R-:W-:Y:S01]  /*1470*/  FADD R21, -R2, R21 ;  /* 0x0000001502157221 */ /* 0x000fe20000000100 */
[C---:B--2---:R-:W-:Y:S01]  /*1480*/  FADD R12, -R3.reuse, R12 ;  /* 0x0000000c030c7221 */ /* 0x044fe20000000100 */
[----:B------:R-:W-:Y:S01]  /*1490*/  FADD R13, -R4, R13 ;  /* 0x0000000d040d7221 */ /* 0x000fe20000000100 */
[----:B------:R-:W-:Y:S01]  /*14a0*/  FADD R15, -R3, R15 ;  /* 0x0000000f030f7221 */ /* 0x000fe20000000100 */
[----:B------:R-:W-:Y:S01]  /*14b0*/  FADD R14, -R2, R14 ;  /* 0x0000000e020e7221 */ /* 0x000fe20000000100 */
[----:B------:R-:W-:Y:S01]  /*14c0*/  FMUL R12, R12, R12 ;  /* 0x0000000c0c0c7220 */ /* 0x000fe20000400000 */
[----:B------:R-:W-:Y:S01]  /*14d0*/  FSEL R8, R17, R8, !P0 ;  /* 0x0000000811087208 */ /* 0x000fe20004000000 */
[----:B------:R-:W-:Y:S01]  /*14e0*/  FMUL R15, R15, R15 ;  /* 0x0000000f0f0f7220 */ /* 0x000fe20000400000 */
[----:B------:R-:W-:Y:S01]  /*14f0*/  FMUL R22, R22, R22 ;  /* 0x0000001616167220 */ /* 0x000fe20000400000 */
[----:B------:R-:W-:Y:S01]  /*1500*/  FFMA R12, R19, R19, R12 ;  /* 0x00000013130c7223 */ /* 0x000fe2000000000c */
[----:B------:R-:W-:Y:S01]  /*1510*/  FADD R23, -R4, R23 ;  /* 0x0000001704177221 */ /* 0x000fe20000000100 */
[----:B------:R-:W-:Y:S01]  /*1520*/  FFMA R15, R14, R14, R15 ;  /* 0x0000000e0e0f7223 */ /* 0x000fe2000000000f */
[----:B------:R-:W-:Y:S01]  /*1530*/  FFMA R22, R21, R21, R22 ;  /* 0x0000001515167223 */ /* 0x000fe20000000016 */
[----:B------:R-:W-:Y:S01]  /*1540*/  FFMA R13, R13, R13, R12 ;  /* 0x0000000d0d0d7223 */ /* 0x000fe2000000000c */
[----:B------:R-:W-:Y:S01]  /*1550*/  @!P0 IADD3 R31, PT, PT, R32, 0xc, RZ ;  /* 0x0000000c201f8810 */ /* 0x000fe20007ffe0ff */
[----:B------:R-:W-:Y:S01]  /*1560*/  FFMA R15, R20, R20, R15 ;  /* 0x00000014140f7223 */ /* 0x000fe2000000000f */
[----:B------:R-:W-:-:S02]  /*1570*/  FFMA R23, R23, R23, R22 ;  /* 0x0000001717177223 */ /* 0x000fc40000000016 */
[----:B------:R-:W-:-:S04]  /*1580*/  FSETP.GEU.AND P6, PT, R13, R8, PT ;  /* 0x000000080d00720b */ /* 0x000fc80003fce000 */
[----:B------:R-:W-:-:S04]  /*1590*/  FSEL R8, R13, R8, !P6 ;  /* 0x000000080d087208 */ /* 0x000fc80007000000 */
[----:B------:R-:W-:-:S04]  /*15a0*/  FSETP.GEU.AND P2, PT, R15, R8, PT ;  /* 0x000000080f00720b */ /* 0x000fc80003f4e000 */
[----:B------:R-:W-:Y:S02]  /*15b0*/  FSEL R8, R15, R8, !P2 ;  /* 0x000000080f087208 */ /* 0x000fe40005000000 */
[----:B------:R-:W-:Y:S02]  /*15c0*/  @!P6 IADD3 R31, PT, PT, R32, 0xd, RZ ;  /* 0x0000000d201fe810 */ /* 0x000fe40007ffe0ff */
[----:B------:R-:W-:-:S05]  /*15d0*/  FSETP.GEU.AND P0, PT, R23, R8, PT ;  /* 0x000000081700720b */ /* 0x000fca0003f0e000 */
[----:B------:R-:W-:Y:S02]  /*15e0*/  @!P2 IADD3 R31, PT, PT, R32, 0xe, RZ ;  /* 0x0000000e201fa810 */ /* 0x000fe40007ffe0ff */
[----:B------:R-:W-:-:S06]  /*15f0*/  ISETP.NE.AND P2, PT, R35, R6, PT ;  /* 0x000000062300720c */ /* 0x000fcc0003f45270 */
[----:B------:R-:W-:Y:S02]  /*1600*/  @!P0 IADD3 R31, PT, PT, R32, 0xf, RZ ;  /* 0x0000000f201f8810 */ /* 0x000fe40007ffe0ff */
[----:B------:R-:W-:-:S05]  /*1610*/  FSEL R32, R23, R8, !P0 ;  /* 0x0000000817207208 */ /* 0x000fca0004000000 */
[----:B------:R-:W-:Y:S05]  /*1620*/  @P2 BRA `(.L_x_10) ;  /* 0xfffffff400742947 */ /* 0x000fea000383ffff */
.L_x_9:
[----:B------:R-:W-:Y:S05]  /*1630*/  @!P1 BRA `(.L_x_8) ;  /* 0x0000000800189947 */ /* 0x000fea0003800000 */
[C---:B------:R-:W-:Y:S02]  /*1640*/  LOP3.LUT P0, RZ, R25.reuse, 0xc, RZ, 0xc0, !PT ;  /* 0x0000000c19ff7812 */ /* 0x040fe4000780c0ff */
[----:B------:R-:W-:-:S11]  /*1650*/  LOP3.LUT P1, RZ, R25, 0x4, RZ, 0xc0, !PT ;  /* 0x0000000419ff7812 */ /* 0x000fd6000782c0ff */
[----:B------:R-:W-:Y:S05]  /*1660*/  @!P0 BRA `(.L_x_11) ;  /* 0x0000000400548947 */ /* 0x000fea0003800000 */
[----:B------:R-:W0:Y:S01]  /*1670*/  S2R R9, SR_CgaCtaId ;  /* 0x0000000000097919 */ /* 0x000e220000008800 */
[----:B------:R-:W-:-:S04]  /*1680*/  MOV R8, 0x400 ;  /* 0x0000040000087802 */ /* 0x000fc80000000f00 */
[----:B0-----:R-:W-:-:S05]  /*1690*/  LEA R9, R9, R8, 0x18 ;  /* 0x0000000809097211 */ /* 0x001fca00078ec0ff */
[----:B------:R-:W-:-:S05]  /*16a0*/  IMAD R33, R30, 0xc, R9 ;  /* 0x0000000c1e217824 */ /* 0x000fca00078e0209 */
        /* <DEDUP_REMOVED lines=26> */
[----:B------:R-:W-:Y:S01]  /*1850*/  FFMA R35, R35, R35, R34 ;  /* 0x0000002323237223 */ /* 0x000fe20000000022 */
[----:B------:R-:W-:Y:S01]  /*1860*/  FADD R11, -R4, R11 ;  /* 0x0000000b040b7221 */ /* 0x000fe20000000100 */
[----:B------:R-:W-:Y:S01]  /*1870*/  FFMA R10, R9, R9, R10 ;  /* 0x00000009090a7223 */ /* 0x000fe2000000000a */
[----:B------:R-:W-:Y:S01]  /*1880*/  FSEL R32, R13, R32, P0 ;  /* 0x000000200d207208 */ /* 0x000fe20000000000 */
[----:B---3--:R-:W-:Y:S01]  /*1890*/  FADD R17, -R3, R17 ;  /* 0x0000001103117221 */ /* 0x008fe20000000100 */
[----:B------:R-:W0:Y:S01]  /*18a0*/  LDS.128 R12, [R33+0x40] ;  /* 0x00004000210c7984 */ /* 0x000e220000000c00 */
[----:B------:R-:W-:Y:S01]  /*18b0*/  FFMA R9, R11, R11, R10 ;  /* 0x0000000b0b097223 */ /* 0x000fe2000000000a */
[-C--:B------:R-:W-:Y:S01]  /*18c0*/  FSETP.GEU.AND P6, PT, R21, R32.reuse, PT ;  /* 0x000000201500720b */ /* 0x080fe20003fce000 */
[----:B------:R-:W-:Y:S01]  /*18d0*/  FADD R16, -R2, R16 ;  /* 0x0000001002107221 */ /* 0x000fe20000000100 */
[----:B------:R-:W-:Y:S01]  /*18e0*/  IADD3 R8, PT, PT, R30, UR5, RZ ;  /* 0x000000051e087c10 */ /* 0x000fe2000fffe0ff */
[----:B------:R-:W-:Y:S01]  /*18f0*/  FMUL R17, R17, R17 ;  /* 0x0000001111117220 */ /* 0x000fe20000400000 */
[----:B------:R-:W-:Y:S01]  /*1900*/  FSEL R32, R21, R32, !P6 ;  /* 0x0000002015207208 */ /* 0x000fe20007000000 */
[----:B------:R-:W-:Y:S01]  /*1910*/  FADD R18, -R4, R18 ;  /* 0x0000001204127221 */ /* 0x000fe20000000100 */
[----:B------:R-:W1:Y:S01]  /*1920*/  LDS.128 R20, [R33+0x50] ;  /* 0x0000500021147984 */ /* 0x000e620000000c00 */
[----:B------:R-:W-:Y:S01]  /*1930*/  SEL R31, R8, R31, P0 ;  /* 0x0000001f081f7207 */ /* 0x000fe20000000000 */
[----:B------:R-:W-:Y:S01]  /*1940*/  FFMA R17, R16, R16, R17 ;  /* 0x0000001010117223 */ /* 0x000fe20000000011 */
[C---:B------:R-:W-:Y:S01]  /*1950*/  FSETP.GEU.AND P2, PT, R35.reuse, R32, PT ;  /* 0x000000202300720b */ /* 0x040fe20003f4e000 */
[----:B------:R-:W-:Y:S01]  /*1960*/  FADD R19, -R2, R19 ;  /* 0x0000001302137221 */ /* 0x000fe20000000100 */
[----:B------:R-:W-:Y:S01]  /*1970*/  IADD3 R30, PT, PT, R30, 0x8, RZ ;  /* 0x000000081e1e7810 */ /* 0x000fe20007ffe0ff */
[----:B------:R-:W-:Y:S01]  /*1980*/  FFMA R18, R18, R18, R17 ;  /* 0x0000001212127223 */ /* 0x000fe20000000011 */
[----:B------:R-:W-:-:S02]  /*1990*/  FSEL R32, R35, R32, !P2 ;  /* 0x0000002023207208 */ /* 0x000fc40005000000 */
[----:B------:R-:W-:Y:S02]  /*19a0*/  @!P6 IADD3 R31, PT, PT, R8, 0x1, RZ ;  /* 0x00000001081fe810 */ /* 0x000fe40007ffe0ff */
[----:B------:R-:W-:-:S04]  /*19b0*/  FSETP.GEU.AND P0, PT, R9, R32, PT ;  /* 0x000000200900720b */ /* 0x000fc80003f0e000 */
        /* <DEDUP_REMOVED lines=9> */
[----:B------:R-:W-:Y:S02]  /*1a50*/  FMUL R12, R12, R12 ;  /* 0x0000000c0c0c7220 */ /* 0x000fe40000400000 */
[----:B------:R-:W-:Y:S01]  /*1a60*/  @!P6 IADD3 R31, PT, PT, R8, 0x4, RZ ;  /* 0x00000004081fe810 */ /* 0x000fe20007ffe0ff */
[----:B------:R-:W-:Y:S01]  /*1a70*/  FMUL R15, R15, R15 ;  /* 0x0000000f0f0f7220 */ /* 0x000fe20000400000 */
[----:B------:R-:W-:Y:S01]  /*1a80*/  FFMA R12, R19, R19, R12 ;  /* 0x00000013130c7223 */ /* 0x000fe2000000000c */
[----:B-1----:R-:W-:-:S02]  /*1a90*/  FADD R20, -R4, R20 ;  /* 0x0000001404147221 */ /* 0x002fc40000000100 */
[----:B------:R-:W-:Y:S01]  /*1aa0*/  FFMA R15, R14, R14, R15 ;  /* 0x0000000e0e0f7223 */ /* 0x000fe2000000000f */
[----:B------:R-:W-:Y:S01]  /*1ab0*/  FADD R22, -R3, R22 ;  /* 0x0000001603167221 */ /* 0x000fe20000000100 */
[----:B------:R-:W-:Y:S01]  /*1ac0*/  FFMA R12, R13, R13, R12 ;  /* 0x0000000d0d0c7223 */ /* 0x000fe2000000000c */
[----:B------:R-:W-:Y:S01]  /*1ad0*/  FADD R21, -R2, R21 ;  /* 0x0000001502157221 */ /* 0x000fe20000000100 */
[----:B------:R-:W-:Y:S01]  /*1ae0*/  FFMA R20, R20, R20, R15 ;  /* 0x0000001414147223 */ /* 0x000fe2000000000f */
[----:B------:R-:W-:Y:S01]  /*1af0*/  FMUL R22, R22, R22 ;  /* 0x0000001616167220 */ /* 0x000fe20000400000 */
[----:B------:R-:W-:Y:S01]  /*1b00*/  FADD R23, -R4, R23 ;  /* 0x0000001704177221 */ /* 0x000fe20000000100 */
[C---:B------:R-:W-:Y:S02]  /*1b10*/  FSETP.GEU.AND P2, PT, R12.reuse, R9, PT ;  /* 0x000000090c00720b */ /* 0x040fe40003f4e000 */
[----:B------:R-:W-:Y:S02]  /*1b20*/  FFMA R22, R21, R21, R22 ;  /* 0x0000001515167223 */ /* 0x000fe40000000016 */
[----:B------:R-:W-:-:S02]  /*1b30*/  FSEL R9, R12, R9, !P2 ;  /* 0x000000090c097208 */ /* 0x000fc40005000000 */
[----:B------:R-:W-:Y:S02]  /*1b40*/  FFMA R22, R23, R23, R22 ;  /* 0x0000001717167223 */ /* 0x000fe40000000016 */
[----:B------:R-:W-:-:S04]  /*1b50*/  FSETP.GEU.AND P0, PT, R20, R9, PT ;  /* 0x000000091400720b */ /* 0x000fc80003f0e000 */
[----:B------:R-:W-:Y:S02]  /*1b60*/  FSEL R9, R20, R9, !P0 ;  /* 0x0000000914097208 */ /* 0x000fe40004000000 */
[----:B------:R-:W-:Y:S02]  /*1b70*/  @!P2 IADD3 R31, PT, PT, R8, 0x5, RZ ;  /* 0x00000005081fa810 */ /* 0x000fe40007ffe0ff */
[----:B------:R-:W-:-:S04]  /*1b80*/  FSETP.GEU.AND P6, PT, R22, R9, PT ;  /* 0x000000091600720b */ /* 0x000fc80003fce000 */
[----:B------:R-:W-:Y:S02]  /*1b90*/  FSEL R32, R22, R9, !P6 ;  /* 0x0000000916207208 */ /* 0x000fe40007000000 */
[----:B------:R-:W-:-:S07]  /*1ba0*/  @!P0 IADD3 R31, PT, PT, R8, 0x6, RZ ;  /* 0x00000006081f8810 */ /* 0x000fce0007ffe0ff */
[----:B------:R-:W-:-:S07]  /*1bb0*/  @!P6 IADD3 R31, PT, PT, R8, 0x7, RZ ;  /* 0x00000007081fe810 */ /* 0x000fce0007ffe0ff */
.L_x_11:
[----:B------:R-:W-:Y:S05]  /*1bc0*/  @P1 BRA `(.L_x_8) ;  /* 0x0000000000b41947 */ /* 0x000fea0003800000 */
[----:B------:R-:W0:Y:S01]  /*1bd0*/  S2R R9, SR_CgaCtaId ;  /* 0x0000000000097919 */ /* 0x000e220000008800 */
[----:B------:R-:W-:-:S04]  /*1be0*/  MOV R8, 0x400 ;  /* 0x0000040000087802 */ /* 0x000fc80000000f00 */
[----:B0-----:R-:W-:-:S05]  /*1bf0*/  LEA R9, R9, R8, 0x18 ;  /* 0x0000000809097211 */ /* 0x001fca00078ec0ff */
[----:B------:R-:W-:-:S05]  /*1c00*/  IMAD R20, R30, 0xc, R9 ;  /* 0x0000000c1e147824 */ /* 0x000fca00078e0209 */
[----:B------:R-:W0:Y:S04]  /*1c10*/  LDS.128 R8, [R20] ;  /* 0x0000000014087984 */ /* 0x000e280000000c00 */
[----:B------:R-:W1:Y:S04]  /*1c20*/  LDS.128 R12, [R20+0x10] ;  /* 0x00001000140c7984 */ /* 0x000e680000000c00 */
[----:B------:R-:W2:Y:S01]  /*1c30*/  LDS.128 R16, [R20+0x20] ;  /* 0x0000200014107984 */ /* 0x000ea20000000c00 */
        /* <DEDUP_REMOVED lines=19> */
[----:B------:R-:W-:Y:S01]  /*1d70*/  FFMA R16, R16, R16, R15 ;  /* 0x0000001010107223 */ /* 0x000fe2000000000f */
[----:B------:R-:W-:Y:S01]  /*1d80*/  FADD R17, -R2, R17 ;  /* 0x0000001102117221 */ /* 0x000fe20000000100 */
[----:B------:R-:W-:Y:S01]  /*1d90*/  ISETP.EQ.OR P0, PT, R30, RZ, !P0 ;  /* 0x000000ff1e00720c */ /* 0x000fe20004702670 */
[----:B------:R-:W-:Y:S01]  /*1da0*/  FMUL R18, R18, R18 ;  /* 0x0000001212127220 */ /* 0x000fe20000400000 */
[----:B------:R-:W-:Y:S01]  /*1db0*/  FADD R19, -R4, R19 ;  /* 0x0000001304137221 */ /* 0x000fe20000000100 */
[----:B------:R-:W-:-:S02]  /*1dc0*/  IADD3 R30, PT, PT, R30, UR5, RZ ;  /* 0x000000051e1e7c10 */ /* 0x000fc4000fffe0ff */
[----:B------:R-:W-:Y:S01]  /*1dd0*/  FSEL R9, R9, R32, P0 ;  /* 0x0000002009097208 */ /* 0x000fe20000000000 */
[----:B------:R-:W-:Y:S01]  /*1de0*/  FFMA R18, R17, R17, R18 ;  /* 0x0000001111127223 */ /* 0x000fe20000000012 */
[----:B------:R-:W-:Y:S02]  /*1df0*/  SEL R31, R30, R31, P0 ;  /* 0x0000001f1e1f7207 */ /* 0x000fe40000000000 */
[----:B------:R-:W-:Y:S01]  /*1e00*/  FSETP.GEU.AND P1, PT, R12, R9, PT ;  /* 0x000000090c00720b */ /* 0x000fe20003f2e000 */
[----:B------:R-:W-:-:S03]  /*1e10*/  FFMA R18, R19, R19, R18 ;  /* 0x0000001313127223 */ /* 0x000fc60000000012 */
[----:B------:R-:W-:-:S04]  /*1e20*/  FSEL R9, R12, R9, !P1 ;  /* 0x000000090c097208 */ /* 0x000fc80004800000 */
[----:B------:R-:W-:-:S04]  /*1e30*/  FSETP.GEU.AND P2, PT, R16, R9, PT ;  /* 0x000000091000720b */ /* 0x000fc80003f4e000 */
[----:B------:R-:W-:Y:S02]  /*1e40*/  FSEL R9, R16, R9, !P2 ;  /* 0x0000000910097208 */ /* 0x000fe40005000000 */
[----:B------:R-:W-:Y:S02]  /*1e50*/  @!P1 IADD3 R31, PT, PT, R30, 0x1, RZ ;  /* 0x000000011e1f9810 */ /* 0x000fe40007ffe0ff */
[----:B------:R-:W-:-:S04]  /*1e60*/  FSETP.GEU.AND P6, PT, R18, R9, PT ;  /* 0x000000091200720b */ /* 0x000fc80003fce000 */
[----:B------:R-:W-:Y:S02]  /*1e70*/  FSEL R32, R18, R9, !P6 ;  /* 0x0000000912207208 */ /* 0x000fe40007000000 */
[----:B------:R-:W-:-:S07]  /*1e80*/  @!P2 IADD3 R31, PT, PT, R30, 0x2, RZ ;  /* 0x000000021e1fa810 */ /* 0x000fce0007ffe0ff */
[----:B------:R-:W-:-:S07]  /*1e90*/  @!P6 IADD3 R31, PT, PT, R30, 0x3, RZ ;  /* 0x000000031e1fe810 */ /* 0x000fce0007ffe0ff */
.L_x_8:
[----:B------:R-:W-:-:S09]  /*1ea0*/  UISETP.NE.AND UP0, UPT, UR12, URZ, UPT ;  /* 0x000000ff0c00728c */ /* 0x000fd2000bf05270 */
[----:B------:R-:W-:Y:S05]  /*1eb0*/  BRA.U !UP0, `(.L_x_12) ;  /* 0x0000000508e47547 */ /* 0x000fea000b800000 */
[----:B------:R-:W-:Y:S02]  /*1ec0*/  LOP3.LUT P6, RZ, R26, 0x3, RZ, 0xc0, !PT ;  /* 0x000000031aff7812 */ /* 0x000fe400078cc0ff */
[----:B------:R-:W-:Y:S01]  /*1ed0*/  MOV R13, R7 ;  /* 0x00000007000d7202 */ /* 0x000fe20000000f00 */
[----:B------:R-:W-:Y:S10]  /*1ee0*/  @P4 BRA `(.L_x_13) ;  /* 0x0000000400004947 */ /* 0x000ff40003800000 */
[----:B------:R-:W0:Y:S01]  /*1ef0*/  S2R R9, SR_CgaCtaId ;  /* 0x0000000000097919 */ /* 0x000e220000008800 */
[----:B------:R-:W-:Y:S01]  /*1f00*/  MOV R8, 0x400 ;  /* 0x0000040000087802 */ /* 0x000fe20000000f00 */
[----:B------:R-:W-:Y:S01]  /*1f10*/  HFMA2 R10, -RZ, RZ, 0, 0 ;  /* 0x00000000ff0a7431 */ /* 0x000fe200000001ff */
[----:B------:R-:W-:Y:S02]  /*1f20*/  MOV R13, R7 ;  /* 0x00000007000d7202 */ /* 0x000fe40000000f00 */
[----:B0-----:R-:W-:-:S07]  /*1f30*/  LEA R8, R9, R8, 0x18 ;  /* 0x0000000809087211 */ /* 0x001fce00078ec0ff */
.L_x_14:
[----:B------:R-:W-:Y:S01]  /*1f40*/  IMAD R16, R13, 0xc, R8 ;  /* 0x0000000c0d107824 */ /* 0x000fe200078e0208 */
[----:B------:R-:W-:-:S04]  /*1f50*/  IADD3 R10, PT, PT, R10, 0x4, RZ ;  /* 0x000000040a0a7810 */ /* 0x000fc80007ffe0ff */
[----:B------:R-:W0:Y:S04]  /*1f60*/  LDS R12, [R16+0x4] ;  /* 0x00000400100c7984 */ /* 0x000e280000000800 */
[----:B------:R-:W1:Y:S04]  /*1f70*/  LDS R17, [R16] ;  /* 0x0000000010117984 */ /* 0x000e680000000800 */
[----:B------:R-:W2:Y:S04]  /*1f80*/  LDS R23, [R16+0x8] ;  /* 0x0000080010177984 */ /* 0x000ea80000000800 */
[----:B------:R-:W3:Y:S04]  /*1f90*/  LDS R22, [R16+0x10] ;  /* 0x0000100010167984 */ /* 0x000ee80000000800 */
[----:B------:R-:W4:Y:S04]  /*1fa0*/  LDS R19, [R16+0xc] ;  /* 0x00000c0010137984 */ /* 0x000f280000000800 */
[----:B------:R-:W4:Y:S04]  /*1fb0*/  LDS R15, [R16+0x14] ;  /* 0x00001400100f7984 */ /* 0x000f280000000800 */
[----:B------:R-:W4:Y:S04]  /*1fc0*/  LDS R14, [R16+0x1c] ;  /* 0x00001c00100e7984 */ /* 0x000f280000000800 */
[----:B------:R-:W4:Y:S04]  /*1fd0*/  LDS R11, [R16+0x18] ;  /* 0x00001800100b7984 */ /* 0x000f280000000800 */
[----:B------:R-:W4:Y:S01]  /*1fe0*/  LDS R9, [R16+0x20] ;  /* 0x0000200010097984 */ /* 0x000f220000000800 */
[----:B0----5:R-:W-:-:S03]  /*1ff0*/  FADD R20, -R3, R12 ;  /* 0x0000000c03147221 */ /* 0x021fc60000000100 */
[----:B------:R-:W0:Y:S01]  /*2000*/  LDS R12, [R16+0x28] ;  /* 0x00002800100c7984 */ /* 0x000e220000000800 */
[----:B------:R-:W-:Y:S01]  /*2010*/  FMUL R21, R20, R20 ;  /* 0x0000001414157220 */ /* 0x000fe20000400000 */
[----:B-1----:R-:W-:Y:S02]  /*2020*/  FADD R18, -R2, R17 ;  /* 0x0000001102127221 */ /* 0x002fe40000000100 */
[----:B------:R-:W1:Y:S01]  /*2030*/  LDS R17, [R16+0x24] ;  /* 0x0000240010117984 */ /* 0x000e620000000800 */
[----:B--2---:R-:W-:Y:S01]  /*2040*/  FADD R23, -R4, R23 ;  /* 0x0000001704177221 */ /* 0x004fe20000000100 */
[----:B------:R-:W-:Y:S02]  /*2050*/  FFMA R18, R18, R18, R21 ;  /* 0x0000001212127223 */ /* 0x000fe40000000015 */
[----:B------:R2:W1:Y:S01]  /*2060*/  LDS R21, [R16+0x2c] ;  /* 0x00002c0010157984 */ /* 0x0004620000000800 */
[----:B---3--:R-:W-:Y:S01]  /*2070*/  FADD R22, -R3, R22 ;  /* 0x0000001603167221 */ /* 0x008fe20000000100 */
[----:B------:R-:W-:Y:S01]  /*2080*/  FFMA R23, R23, R23, R18 ;  /* 0x0000001717177223 */ /* 0x000fe20000000012 */
[----:B----4-:R-:W-:-:S02]  /*2090*/  FADD R19, -R2, R19 ;  /* 0x0000001302137221 */ /* 0x010fc40000000100 */
[----:B------:R-:W-:Y:S02]  /*20a0*/  FMUL R22, R22, R22 ;  /* 0x0000001616167220 */ /* 0x000fe40000400000 */
[-C--:B------:R-:W-:Y:S01]  /*20b0*/  FSETP.GEU.AND P2, PT, R23, R32.reuse, PT ;  /* 0x000000201700720b */ /* 0x080fe20003f4e000 */
[----:B------:R-:W-:Y:S01]  /*20c0*/  FADD R15, -R4, R15 ;  /* 0x0000000f040f7221 */ /* 0x000fe20000000100 */
[----:B------:R-:W-:Y:S02]  /*20d0*/  FFMA R22, R19, R19, R22 ;  /* 0x0000001313167223 */ /* 0x000fe40000000016 */
[----:B------:R-:W-:Y:S01]  /*20e0*/  ISETP.EQ.OR P2, PT, R13, RZ, !P2 ;  /* 0x000000ff0d00720c */ /* 0x000fe20005742670 */
[----:B--2---:R-:W-:Y:S01]  /*20f0*/  FADD R16, -R3, R14 ;  /* 0x0000000e03107221 */ /* 0x004fe20000000100 */
[----:B------:R-:W-:Y:S02]  /*2100*/  FFMA R22, R15, R15, R22 ;  /* 0x0000000f0f167223 */ /* 0x000fe40000000016 */
[----:B------:R-:W-:-:S02]  /*2110*/  FSEL R23, R23, R32, P2 ;  /* 0x0000002017177208 */ /* 0x000fc40001000000 */
[----:B------:R-:W-:Y:S01]  /*2120*/  IADD3 R14, PT, PT, R13, UR5, RZ ;  /* 0x000000050d0e7c10 */ /* 0x000fe2000fffe0ff */
[----:B------:R-:W-:Y:S01]  /*2130*/  FADD R11, -R2, R11 ;  /* 0x0000000b020b7221 */ /* 0x000fe20000000100 */
[----:B------:R-:W-:Y:S01]  /*2140*/  FMUL R16, R16, R16 ;  /* 0x0000001010107220 */ /* 0x000fe20000400000 */
[----:B------:R-:W-:Y:S01]  /*2150*/  FSETP.GEU.AND P1, PT, R22, R23, PT ;  /* 0x000000171600720b */ /* 0x000fe20003f2e000 */
[----:B------:R-:W-:Y:S01]  /*2160*/  FADD R9, -R4, R9 ;  /* 0x0000000904097221 */ /* 0x000fe20000000100 */
[C---:B------:R-:W-:Y:S01]  /*2170*/  IADD3 R13, PT, PT, R14.reuse, UR11, RZ ;  /* 0x0000000b0e0d7c10 */ /* 0x040fe2000fffe0ff */
[----:B------:R-:W-:Y:S01]  /*2180*/  FFMA R16, R11, R11, R16 ;  /* 0x0000000b0b107223 */ /* 0x000fe20000000010 */
[----:B------:R-:W-:Y:S02]  /*2190*/  SEL R31, R14, R31, P2 ;  /* 0x0000001f0e1f7207 */ /* 0x000fe40001000000 */
[----:B------:R-:W-:Y:S01]  /*21a0*/  ISETP.EQ.OR P1, PT, R13, RZ, !P1 ;  /* 0x000000ff0d00720c */ /* 0x000fe20004f22670 */
[----:B------:R-:W-:-:S03]  /*21b0*/  FFMA R9, R9, R9, R16 ;  /* 0x0000000909097223 */ /* 0x000fc60000000010 */
[----:B------:R-:W-:Y:S01]  /*21c0*/  FSEL R22, R22, R23, P1 ;  /* 0x0000001716167208 */ /* 0x000fe20000800000 */
[----:B0-----:R-:W-:-:S03]  /*21d0*/  FADD R12, -R3, R12 ;  /* 0x0000000c030c7221 */ /* 0x001fc60000000100 */
[----:B------:R-:W-:Y:S01]  /*21e0*/  FSETP.GEU.AND P0, PT, R9, R22, PT ;  /* 0x000000160900720b */ /* 0x000fe20003f0e000 */
[----:B------:R-:W-:Y:S01]  /*21f0*/  FMUL R12, R12, R12 ;  /* 0x0000000c0c0c7220 */ /* 0x000fe20000400000 */
[----:B-1----:R-:W-:Y:S02]  /*2200*/  FADD R17, -R2, R17 ;  /* 0x0000001102117221 */ /* 0x002fe40000000100 */
[----:B------:R-:W-:Y:S01]  /*2210*/  ISETP.EQ.OR P0, PT, R13, -0x1, !P0 ;  /* 0xffffffff0d00780c */ /* 0x000fe20004702670 */
[----:B------:R-:W-:Y:S01]  /*2220*/  FADD R21, -R4, R21 ;  /* 0x0000001504157221 */ /* 0x000fe20000000100 */
[----:B------:R-:W-:Y:S02]  /*2230*/  FFMA R12, R17, R17, R12 ;  /* 0x00000011110c7223 */ /* 0x000fe4000000000c */
[----:B------:R-:W-:Y:S02]  /*2240*/  FSEL R9, R9, R22, P0 ;  /* 0x0000001609097208 */ /* 0x000fe40000000000 */
[----:B------:R-:W-:Y:S01]  /*2250*/  @P1 IADD3 R31, PT, PT, R14, 0x1, RZ ;  /* 0x000000010e1f1810 */ /* 0x000fe20007ffe0ff */
[----:B------:R-:W-:-:S05]  /*2260*/  FFMA R12, R21, R21, R12 ;  /* 0x00000015150c7223 */ /* 0x000fca000000000c */
[----:B------:R-:W-:Y:S02]  /*2270*/  FSETP.GEU.AND P2, PT, R12, R9, PT ;  /* 0x000000090c00720b */ /* 0x000fe40003f4e000 */
[----:B------:R-:W-:Y:S02]  /*2280*/  @P0 IADD3 R31, PT, PT, R14, 0x2, RZ ;  /* 0x000000020e1f0810 */ /* 0x000fe40007ffe0ff */
[----:B------:R-:W-:Y:S02]  /*2290*/  ISETP.NE.AND P0, PT, R10, R5, PT ;  /* 0x000000050a00720c */ /* 0x000fe40003f05270 */
[C---:B------:R-:W-:Y:S02]  /*22a0*/  ISETP.EQ.OR P2, PT, R13.reuse, -0x2, !P2 ;  /* 0xfffffffe0d00780c */ /* 0x040fe40005742670 */
[----:B------:R-:W-:Y:S02]  /*22b0*/  IADD3 R13, PT, PT, R13, 0x3, RZ ;  /* 0x000000030d0d7810 */ /* 0x000fe40007ffe0ff */
[----:B------:R-:W-:-:S09]  /*22c0*/  FSEL R32, R12, R9, P2 ;  /* 0x000000090c207208 */ /* 0x000fd20001000000 */
[----:B------:R-:W-:Y:S01]  /*22d0*/  @P2 IADD3 R31, PT, PT, R14, 0x3, RZ ;  /* 0x000000030e1f2810 */ /* 0x000fe20007ffe0ff */
[----:B------:R-:W-:Y:S06]  /*22e0*/  @P0 BRA `(.L_x_14) ;  /* 0xfffffffc00140947 */ /* 0x000fec000383ffff */
.L_x_13:
[----:B------:R-:W-:Y:S05]  /*22f0*/  @!P6 BRA `(.L_x_12) ;  /* 0x0000000000d4e947 */ /* 0x000fea0003800000 */
[----:B------:R-:W-:Y:S01]  /*2300*/  LOP3.LUT P2, RZ, R27, 0x1, RZ, 0xc0, !PT ;  /* 0x000000011bff7812 */ /* 0x000fe2000784c0ff */
[----:B------:R-:W-:-:S12]  /*2310*/  @!P3 BRA `(.L_x_15) ;  /* 0x000000000084b947 */ /* 0x000fd80003800000 */
[----:B------:R-:W0:Y:S01]  /*2320*/  S2R R9, SR_CgaCtaId ;  /* 0x0000000000097919 */ /* 0x000e220000008800 */
[----:B------:R-:W-:-:S04]  /*2330*/  MOV R8, 0x400 ;  /* 0x0000040000087802 */ /* 0x000fc80000000f00 */
[----:B0-----:R-:W-:-:S05]  /*2340*/  LEA R8, R9, R8, 0x18 ;  /* 0x0000000809087211 */ /* 0x001fca00078ec0ff */
[----:B------:R-:W-:-:S05]  /*2350*/  IMAD R8, R13, 0xc, R8 ;  /* 0x0000000c0d087824 */ /* 0x000fca00078e0208 */
[----:B------:R-:W0:Y:S04]  /*2360*/  LDS R10, [R8+0x4] ;  /* 0x00000400080a7984 */ /* 0x000e280000000800 */
[----:B------:R-:W1:Y:S04]  /*2370*/  LDS R9, [R8] ;  /* 0x0000000008097984 */ /* 0x000e680000000800 */
[----:B------:R-:W2:Y:S04]  /*2380*/  LDS R11, [R8+0x8] ;  /* 0x00000800080b7984 */ /* 0x000ea80000000800 */
[----:B------:R-:W3:Y:S04]  /*2390*/  LDS R12, [R8+0x10] ;  /* 0x00001000080c7984 */ /* 0x000ee80000000800 */
[----:B------:R-:W4:Y:S04]  /*23a0*/  LDS R15, [R8+0xc] ;  /* 0x00000c00080f7984 */ /* 0x000f280000000800 */
[----:B------:R0:W4:Y:S02]  /*23b0*/  LDS R17, [R8+0x14] ;  /* 0x0000140008117984 */ /* 0x0001240000000800 */
[----:B0-----:R-:W-:Y:S01]  /*23c0*/  IADD3 R8, PT, PT, R13, UR5, RZ ;  /* 0x000000050d087c10 */ /* 0x001fe2000fffe0ff */
[----:B-----5:R-:W-:Y:S01]  /*23d0*/  FADD R10, -R3, R10 ;  /* 0x0000000a030a7221 */ /* 0x020fe20000000100 */
[----:B-1----:R-:W-:-:S03]  /*23e0*/  FADD R9, -R2, R9 ;  /* 0x0000000902097221 */ /* 0x002fc60000000100 */
[----:B------:R-:W-:Y:S01]  /*23f0*/  FMUL R10, R10, R10 ;  /* 0x0000000a0a0a7220 */ /* 0x000fe20000400000 */
[----:B--2---:R-:W-:-:S03]  /*2400*/  FADD R11, -R4, R11 ;  /* 0x0000000b040b7221 */ /* 0x004fc60000000100 */
[----:B------:R-:W-:Y:S01]  /*2410*/  FFMA R10, R9, R9, R10 ;  /* 0x00000009090a7223 */ /* 0x000fe2000000000a */
[----:B---3--:R-:W-:-:S03]  /*2420*/  FADD R12, -R3, R12 ;  /* 0x0000000c030c7221 */ /* 0x008fc60000000100 */
[----:B------:R-:W-:Y:S01]  /*2430*/  FFMA R11, R11, R11, R10 ;  /* 0x0000000b0b0b7223 */ /* 0x000fe2000000000a */
[----:B----4-:R-:W-:Y:S01]  /*2440*/  FADD R15, -R2, R15 ;  /* 0x0000000f020f7221 */ /* 0x010fe20000000100 */
[----:B------:R-:W-:-:S03]  /*2450*/  FMUL R12, R12, R12 ;  /* 0x0000000c0c0c7220 */ /* 0x000fc60000400000 */
[-C--:B------:R-:W-:Y:S01]  /*2460*/  FSETP.GEU.AND P0, PT, R11, R32.reuse, PT ;  /* 0x000000200b00720b */ /* 0x080fe20003f0e000 */
[----:B------:R-:W-:Y:S01]  /*2470*/  FADD R17, -R4, R17 ;  /* 0x0000001104117221 */ /* 0x000fe20000000100 */
[----:B------:R-:W-:Y:S02]  /*2480*/  FFMA R12, R15, R15, R12 ;  /* 0x0000000f0f0c7223 */ /* 0x000fe4000000000c */
[----:B------:R-:W-:Y:S02]  /*2490*/  ISETP.EQ.OR P0, PT, R13, RZ, !P0 ;  /* 0x000000ff0d00720c */ /* 0x000fe40004702670 */
[C---:B------:R-:W-:Y:S01]  /*24a0*/  IADD3 R13, PT, PT, R8.reuse, UR11, RZ ;  /* 0x0000000b080d7c10 */ /* 0x040fe2000fffe0ff */
[----:B------:R-:W-:Y:S01]  /*24b0*/  FFMA R17, R17, R17, R12 ;  /* 0x0000001111117223 */ /* 0x000fe2000000000c */
[----:B------:R-:W-:Y:S02]  /*24c0*/  FSEL R32, R11, R32, P0 ;  /* 0x000000200b207208 */ /* 0x000fe40000000000 */
[----:B------:R-:W-:-:S02]  /*24d0*/  SEL R31, R8, R31, P0 ;  /* 0x0000001f081f7207 */ /* 0x000fc40000000000 */
[----:B------:R-:W-:-:S04]  /*24e0*/  FSETP.GEU.AND P1, PT, R17, R32, PT ;  /* 0x000000201100720b */ /* 0x000fc80003f2e000 */
[C---:B------:R-:W-:Y:S02]  /*24f0*/  ISETP.EQ.OR P1, PT, R13.reuse, RZ, !P1 ;  /* 0x000000ff0d00720c */ /* 0x040fe40004f22670 */
[----:B------:R-:W-:Y:S02]  /*2500*/  IADD3 R13, PT, PT, R13, 0x1, RZ ;  /* 0x000000010d0d7810 */ /* 0x000fe40007ffe0ff */
[----:B------:R-:W-:-:S09]  /*2510*/  FSEL R32, R17, R32, P1 ;  /* 0x0000002011207208 */ /* 0x000fd20000800000 */
[----:B------:R-:W-:-:S07]  /*2520*/  @P1 IADD3 R31, PT, PT, R8, 0x1, RZ ;  /* 0x00000001081f1810 */ /* 0x000fce0007ffe0ff */
.L_x_15:
[----:B------:R-:W-:Y:S05]  /*2530*/  @!P2 BRA `(.L_x_12) ;  /* 0x000000000044a947 */ /* 0x000fea0003800000 */
[----:B------:R-:W0:Y:S01]  /*2540*/  S2R R9, SR_CgaCtaId ;  /* 0x0000000000097919 */ /* 0x000e220000008800 */
[----:B------:R-:W-:-:S04]  /*2550*/  MOV R8, 0x400 ;  /* 0x0000040000087802 */ /* 0x000fc80000000f00 */
[----:B0-----:R-:W-:-:S05]  /*2560*/  LEA R8, R9, R8, 0x18 ;  /* 0x0000000809087211 */ /* 0x001fca00078ec0ff */
[----:B------:R-:W-:-:S05]  /*2570*/  IMAD R8, R13, 0xc, R8 ;  /* 0x0000000c0d087824 */ /* 0x000fca00078e0208 */
[----:B------:R-:W0:Y:S04]  /*2580*/  LDS R10, [R8+0x4] ;  /* 0x00000400080a7984 */ /* 0x000e280000000800 */
[----:B------:R-:W1:Y:S04]  /*2590*/  LDS R9, [R8] ;  /* 0x0000000008097984 */ /* 0x000e680000000800 */
[----:B------:R-:W2:Y:S01]  /*25a0*/  LDS R11, [R8+0x8] ;  /* 0x00000800080b7984 */ /* 0x000ea20000000800 */
[----:B0----5:R-:W-:Y:S01]  /*25b0*/  FADD R10, -R3, R10 ;  /* 0x0000000a030a7221 */ /* 0x021fe20000000100 */
[----:B-1----:R-:W-:-:S03]  /*25c0*/  FADD R9, -R2, R9 ;  /* 0x0000000902097221 */ /* 0x002fc60000000100 */
[----:B------:R-:W-:Y:S01]  /*25d0*/  FMUL R10, R10, R10 ;  /* 0x0000000a0a0a7220 */ /* 0x000fe20000400000 */
[----:B--2---:R-:W-:-:S03]  /*25e0*/  FADD R11, -R4, R11 ;  /* 0x0000000b040b7221 */ /* 0x004fc60000000100 */
[----:B------:R-:W-:-:S04]  /*25f0*/  FFMA R10, R9, R9, R10 ;  /* 0x00000009090a7223 */ /* 0x000fc8000000000a */
[----:B------:R-:W-:-:S05]  /*2600*/  FFMA R11, R11, R11, R10 ;  /* 0x0000000b0b0b7223 */ /* 0x000fca000000000a */
[----:B------:R-:W-:-:S04]  /*2610*/  FSETP.GEU.AND P0, PT, R11, R32, PT ;  /* 0x000000200b00720b */ /* 0x000fc80003f0e000 */
[----:B------:R-:W-:-:S04]  /*2620*/  ISETP.EQ.OR P0, PT, R13, RZ, !P0 ;  /* 0x000000ff0d00720c */ /* 0x000fc80004702670 */
[----:B------:R-:W-:-:S09]  /*2630*/  FSEL R32, R11, R32, P0 ;  /* 0x000000200b207208 */ /* 0x000fd20000000000 */
[----:B------:R-:W-:-:S07]  /*2640*/  @P0 IADD3 R31, PT, PT, R13, UR5, RZ ;  /* 0x000000050d1f0c10 */ /* 0x000fce000fffe0ff */
.L_x_12:
[----:B-----5:R-:W0:Y:S01]  /*2650*/  LDC.64 R2, c[0x0][0x3a0] ;  /* 0x0000e800ff027b82 */ /* 0x020e220000000a00 */
[----:B------:R-:W-:Y:S01]  /*2660*/  UISETP.NE.AND UP0, UPT, UR5, URZ, UPT ;  /* 0x000000ff0500728c */ /* 0x000fe2000bf05270 */
[----:B------:R-:W-:Y:S01]  /*2670*/  BSSY.RECONVERGENT B1, `(.L_x_16) ;  /* 0x000000a000017945 */ /* 0x000fe20003800200 */
[----:B0-----:R-:W-:-:S07]  /*2680*/  IMAD.WIDE R8, R0, 0x4, R2 ;  /* 0x0000000400087825 */ /* 0x001fce00078e0202 */
[----:B------:R-:W-:Y:S05]  /*2690*/  BRA.U !UP0, `(.L_x_17) ;  /* 0x00000001080c7547 */ /* 0x000fea000b800000 */
[----:B------:R-:W2:Y:S02]  /*26a0*/  LDG.E R3, desc[UR14][R8.64] ;  /* 0x0000000e08037981 */ /* 0x000ea4000c1e1900 */
[----:B--2---:R-:W-:-:S13]  /*26b0*/  FSETP.GT.AND P0, PT, R3, R32, PT ;  /* 0x000000200300720b */ /* 0x004fda0003f04000 */
[----:B------:R-:W-:Y:S05]  /*26c0*/  @!P0 BRA `(.L_x_18) ;  /* 0x0000000000108947 */ /* 0x000fea0003800000 */
.L_x_17:
[----:B------:R-:W0:Y:S01]  /*26d0*/  LDC.64 R2, c[0x0][0x3a8] ;  /* 0x0000ea00ff027b82 */ /* 0x000e220000000a00 */
[----:B------:R1:W-:Y:S01]  /*26e0*/  STG.E desc[UR14][R8.64], R32 ;  /* 0x0000002008007986 */ /* 0x0003e2000c10190e */
[----:B0-----:R-:W-:-:S05]  /*26f0*/  IMAD.WIDE R2, R0, 0x4, R2 ;  /* 0x0000000400027825 */ /* 0x001fca00078e0202 */
[----:B------:R1:W-:Y:S02]  /*2700*/  STG.E desc[UR14][R2.64], R31 ;  /* 0x0000001f02007986 */ /* 0x0003e4000c10190e */
.L_x_18:
[----:B------:R-:W-:Y:S05]  /*2710*/  BSYNC.RECONVERGENT B1 ;  /* 0x0000000000017941 */ /* 0x000fea0003800200 */
.L_x_16:
[----:B------:R-:W-:Y:S05]  /*2720*/  @!P5 BRA `(.L_x_19) ;  /* 0xffffffdc0060d947 */ /* 0x000fea000383ffff */
.L_x_5:
[----:B------:R-:W-:Y:S05]  /*2730*/  BSYNC.RECONVERGENT B0 ;  /* 0x0000000000007941 */ /* 0x000fea0003800200 */
.L_x_4:
[----:B------:R-:W0:Y:S01]  /*2740*/  LDCU UR8, c[0x0][0x390] ;  /* 0x00007200ff0877ac */ /* 0x000e220008000800 */
[----:B------:R-:W-:Y:S02]  /*2750*/  UIADD3 UR5, UPT, UPT, UR5, 0x200, URZ ;  /* 0x0000020005057890 */ /* 0x000fe4000fffe0ff */
[----:B------:R-:W-:Y:S02]  /*2760*/  UIADD3 UR4, UPT, UPT, UR4, 0x1, URZ ;  /* 0x0000000104047890 */ /* 0x000fe4000fffe0ff */
[----:B0-----:R-:W-:Y:S01]  /*2770*/  UISETP.GE.AND UP0, UPT, UR5, UR8, UPT ;  /* 0x000000080500728c */ /* 0x001fe2000bf06270 */
[----:B------:R-:W-:Y:S08]  /*2780*/  BAR.SYNC.DEFER_BLOCKING 0x0 ;  /* 0x0000000000007b1d */ /* 0x000ff00000010000 */
[----:B------:R-:W-:Y:S05]  /*2790*/  BRA.U !UP0, `(.L_x_20) ;  /* 0xffffffd9085c7547 */ /* 0x000fea000b83ffff */
.L_x_0:
[----:B------:R-:W0:Y:S01]  /*27a0*/  LDCU UR4, c[0x0][0x370] ;  /* 0x00006e00ff0477ac */ /* 0x000e220008000800 */
[----:B------:R-:W2:Y:S01]  /*27b0*/  LDCU UR5, c[0x0][0x380] ;  /* 0x00007000ff0577ac */ /* 0x000ea20008000800 */
[----:B0-----:R-:W-:-:S04]  /*27c0*/  UIADD3 UR6, UPT, UPT, UR4, UR6, URZ ;  /* 0x0000000604067290 */ /* 0x001fc8000fffe0ff */
[----:B--2---:R-:W-:-:S09]  /*27d0*/  UISETP.GE.AND UP0, UPT, UR6, UR5, UPT ;  /* 0x000000050600728c */ /* 0x004fd2000bf06270 */
[----:B------:R-:W-:Y:S05]  /*27e0*/  BRA.U !UP0, `(.L_x_21) ;  /* 0xffffffd908347547 */ /* 0x000fea000b83ffff */
[----:B------:R-:W-:Y:S05]  /*27f0*/  EXIT ;  /* 0x000000000000794d */ /* 0x000fea0003800000 */
.L_x_22:
[----:B------:R-:W-:-:S00]  /*2800*/  BRA `(.L_x_22) ;  /* 0xfffffffc00fc7947 */ /* 0x000fc0000383ffff */
[----:B------:R-:W-:-:S00]  /*2810*/  NOP ;  /* 0x0000000000007918 */ /* 0x000fc00000000000 */
        /* <DEDUP_REMOVED lines=14> */
.L_x_23:


//--------------------- .nv.shared._Z19SidedDistanceKerneliiPKfiS0_PfPi --------------------------
	.section	.nv.shared._Z19SidedDistanceKerneliiPKfiS0_PfPi,"aw",@nobits
	.sectionflags	@""
	.align	4
.nv.shared._Z19SidedDistanceKerneliiPKfiS0_PfPi:
	.zero		7168


//--------------------- .nv.shared.reserved.0     --------------------------
	.section	.nv.shared.reserved.0,"aw",@nobits
	.weak		__nv_reservedSMEM_offset_0_alias
	.size		__nv_reservedSMEM_offset_0_alias, 0, 64
	.other		__nv_reservedSMEM_offset_0_alias,@"STO_CUDA_RESERVED_SHARED STV_DEFAULT"
__nv_reservedSMEM_offset_0_alias:
	.zero		0
	.zero		64


//--------------------- .nv.constant0._Z19SidedDistanceKerneliiPKfiS0_PfPi --------------------------
	.section	.nv.constant0._Z19SidedDistanceKerneliiPKfiS0_PfPi,"a",@progbits
	.sectionflags	@""
	.align	4
.nv.constant0._Z19SidedDistanceKerneliiPKfiS0_PfPi:
	.zero		944


//--------------------- SYMBOLS --------------------------

	.type		.nv.reservedSmem.offset0,@object
	.size		.nv.reservedSmem.offset0,0x4
	.type		.nv.reservedSmem.cap,@object
	.size		.nv.reservedSmem.cap,0x4
